// auto-generated by cutlass_sweep.gemm — config: {"arch": "sm_100", "cluster_m": 1, "cluster_n": 1, "dtype": "fp16", "dtype_b": "fp16", "layout": "nt", "stages": 5, "tile_k": 64, "tile_m": 128, "tile_n": 128}
#include "cutlass/cutlass.h"
#include "cutlass/gemm/collective/collective_builder.hpp"
#include "cutlass/gemm/device/gemm_universal_adapter.h"
#include "cutlass/gemm/kernel/gemm_universal.hpp"
#include "cutlass/epilogue/collective/collective_builder.hpp"

using ElemA = cutlass::half_t;
using ElemB = cutlass::half_t;
using ElemCD = cutlass::half_t;
using Acc  = float;
using TileShape    = cute::Shape<cute::_128, cute::_128, cute::_64>;
using ClusterShape = cute::Shape<cute::_1, cute::_1, cute::_1>;

using CollectiveEpilogue = typename cutlass::epilogue::collective::CollectiveBuilder<
    cutlass::arch::Sm100, cutlass::arch::OpClassTensorOp,
    TileShape, ClusterShape,
    cutlass::epilogue::collective::EpilogueTileAuto,
    Acc, Acc,
    ElemCD, cutlass::layout::RowMajor, 128 / cutlass::sizeof_bits<ElemCD>::value,
    ElemCD, cutlass::layout::RowMajor, 128 / cutlass::sizeof_bits<ElemCD>::value,
    cutlass::epilogue::collective::EpilogueScheduleAuto
  >::CollectiveOp;

using CollectiveMainloop = typename cutlass::gemm::collective::CollectiveBuilder<
    cutlass::arch::Sm100, cutlass::arch::OpClassTensorOp,
    ElemA, cutlass::layout::RowMajor, 128 / cutlass::sizeof_bits<ElemA>::value,
    ElemB, cutlass::layout::ColumnMajor, 128 / cutlass::sizeof_bits<ElemB>::value,
    Acc,
    TileShape, ClusterShape,
    cutlass::gemm::collective::StageCount<5>,
    cutlass::gemm::collective::KernelScheduleAuto
  >::CollectiveOp;

using GemmKernel = cutlass::gemm::kernel::GemmUniversal<
    cute::Shape<int,int,int,int>,
    CollectiveMainloop,
    CollectiveEpilogue
>;
using Gemm = cutlass::gemm::device::GemmUniversalAdapter<GemmKernel>;

// Force the device kernel symbol into the cubin without needing a host main.
auto* _anchor = &cutlass::device_kernel<GemmKernel>;


// ===== COMPILED SASS (sm_100a) =====

	.target	sm_100a

	.elftype	@"ET_EXEC"


//--------------------- .note.nv.tkinfo           --------------------------
	.section	.note.nv.tkinfo,"",@"SHT_NOTE"
	.sectionflags	@"SHF_NOTE_NV_TKINFO"
	.tkinfo
        /*0018*/ 	.word	0x00000002
        /*0030*/ 	.string	""
        /*0030*/ 	.string	"ptxas"
        /*0030*/ 	.string	"Cuda compilation tools, release 13.0, V13.0.88"
        /*0030*/ 	.string	"Build cuda_13.0.r13.0/compiler.36424714_0"
        /*0030*/ 	.string	"-arch sm_100a -m 64 "



//--------------------- .note.nv.cuinfo           --------------------------
	.section	.note.nv.cuinfo,"",@"SHT_NOTE"
	.sectionflags	@"SHF_NOTE_NV_CUINFO"
        /*0018*/ 	.short	0x0002
        /*001a*/ 	.short	0x0064
        /*001c*/ 	.short	0x0082
	.zero		2


//--------------------- .nv.info                  --------------------------
	.section	.nv.info,"",@"SHT_CUDA_INFO"
	.align	4


	//----- nvinfo : EIATTR_REGCOUNT
	.align		4
        /*0000*/ 	.byte	0x04, 0x2f
        /*0002*/ 	.short	(.L_19 - .L_18)
	.align		4
.L_18:
        /*0004*/ 	.word	index@(_ZN7cutlass13device_kernelINS_4gemm6kernel13GemmUniversalIN4cute5tupleIJiiiiEEENS1_10collective13CollectiveMmaINS1_35MainloopSm100TmaUmmaWarpSpecializedILi5ELi2ELi4ENS5_IJNS4_1CILi1EEESB_SB_EEEEENS5_IJNSA_ILi128EEESE_NSA_ILi64EEEEEENS_6half_tENS5_IJlSB_lEEESH_SI_NS4_8TiledMMAINS4_8MMA_AtomIJNS4_20SM100_MMA_F16BF16_SSISH_SH_fLi128ELi128ELNS4_4UMMA5MajorE0ELSN_0ELNSM_7ScaleInE0ELSO_0EEEEEENS4_6LayoutISC_NS5_IJNSA_ILi0EEESS_SS_EEEEENS5_IJNS4_10UnderscoreESV_SV_EEEEENS4_13SM90_TMA_LOADENS4_14ComposedLayoutINS4_7SwizzleILi3ELi4ELi3EEENS4_18smem_ptr_flag_bitsILi16EEENSR_INS5_IJNSA_ILi8EEESF_EEENS5_IJSF_SB_EEEEEEEvNS4_8identityESY_S18_vS19_EENS_8epilogue10collective18CollectiveEpilogueINS1B_23Sm100TmaWarpSpecializedILi4ELi2ELi32ELb1ELb0EEEJSG_NS5_IJNSR_ISE_SB_EENSR_INSA_ILi32EEESB_EEEEESH_SI_SH_SI_NS1B_6fusion15FusionCallbacksIS1F_NS1K_17LinearCombinationISH_fSH_fLNS_15FloatRoundStyleE2EEESG_S1J_JEEENS4_5SM1004TMEM4LOAD26SM100_TMEM_LOAD_32dp32b32xESY_NSZ_INS10_ILi2ELi4ELi3EEES13_NSR_INS5_IJS14_S1H_EEENS5_IJS1H_SB_EEEEEEENS4_39AutoVectorizingCopyWithAssumedAlignmentILi128EEENS4_14SM90_TMA_STOREES1Y_S20_S20_EEEvvEEEEvNT_6ParamsE)
        /*0008*/ 	.word	0x0000006e


	//----- nvinfo : EIATTR_FRAME_SIZE
	.align		4
.L_19:
        /*000c*/ 	.byte	0x04, 0x11
        /*000e*/ 	.short	(.L_21 - .L_20)
	.align		4
.L_20:
        /*0010*/ 	.word	index@($__internal_2_$__cuda_sm10x_tcgen05_guardrail_trap_unallocated_columns_being_dealloced)
        /*0014*/ 	.word	0x00000000


	//----- nvinfo : EIATTR_FRAME_SIZE
	.align		4
.L_21:
        /*0018*/ 	.byte	0x04, 0x11
        /*001a*/ 	.short	(.L_23 - .L_22)
	.align		4
.L_22:
        /*001c*/ 	.word	index@($__internal_1_$__cuda_sm10x_tcgen05_guardrail_trap_phase_invalid_during_alloc)
        /*0020*/ 	.word	0x00000000


	//----- nvinfo : EIATTR_FRAME_SIZE
	.align		4
.L_23:
        /*0024*/ 	.byte	0x04, 0x11
        /*0026*/ 	.short	(.L_25 - .L_24)
	.align		4
.L_24:
        /*0028*/ 	.word	index@($__internal_0_$__cuda_sm10x_tcgen05_guardrail_trap_col_being_dealloced_not_returned_by_alloc)
        /*002c*/ 	.word	0x00000000


	//----- nvinfo : EIATTR_FRAME_SIZE
	.align		4
.L_25:
        /*0030*/ 	.byte	0x04, 0x11
        /*0032*/ 	.short	(.L_27 - .L_26)
	.align		4
.L_26:
        /*0034*/ 	.word	index@(_ZN7cutlass13device_kernelINS_4gemm6kernel13GemmUniversalIN4cute5tupleIJiiiiEEENS1_10collective13CollectiveMmaINS1_35MainloopSm100TmaUmmaWarpSpecializedILi5ELi2ELi4ENS5_IJNS4_1CILi1EEESB_SB_EEEEENS5_IJNSA_ILi128EEESE_NSA_ILi64EEEEEENS_6half_tENS5_IJlSB_lEEESH_SI_NS4_8TiledMMAINS4_8MMA_AtomIJNS4_20SM100_MMA_F16BF16_SSISH_SH_fLi128ELi128ELNS4_4UMMA5MajorE0ELSN_0ELNSM_7ScaleInE0ELSO_0EEEEEENS4_6LayoutISC_NS5_IJNSA_ILi0EEESS_SS_EEEEENS5_IJNS4_10UnderscoreESV_SV_EEEEENS4_13SM90_TMA_LOADENS4_14ComposedLayoutINS4_7SwizzleILi3ELi4ELi3EEENS4_18smem_ptr_flag_bitsILi16EEENSR_INS5_IJNSA_ILi8EEESF_EEENS5_IJSF_SB_EEEEEEEvNS4_8identityESY_S18_vS19_EENS_8epilogue10collective18CollectiveEpilogueINS1B_23Sm100TmaWarpSpecializedILi4ELi2ELi32ELb1ELb0EEEJSG_NS5_IJNSR_ISE_SB_EENSR_INSA_ILi32EEESB_EEEEESH_SI_SH_SI_NS1B_6fusion15FusionCallbacksIS1F_NS1K_17LinearCombinationISH_fSH_fLNS_15FloatRoundStyleE2EEESG_S1J_JEEENS4_5SM1004TMEM4LOAD26SM100_TMEM_LOAD_32dp32b32xESY_NSZ_INS10_ILi2ELi4ELi3EEES13_NSR_INS5_IJS14_S1H_EEENS5_IJS1H_SB_EEEEEEENS4_39AutoVectorizingCopyWithAssumedAlignmentILi128EEENS4_14SM90_TMA_STOREES1Y_S20_S20_EEEvvEEEEvNT_6ParamsE)
        /*0038*/ 	.word	0x00000000


	//----- nvinfo : EIATTR_MIN_STACK_SIZE
	.align		4
.L_27:
        /*003c*/ 	.byte	0x04, 0x12
        /*003e*/ 	.short	(.L_29 - .L_28)
	.align		4
.L_28:
        /*0040*/ 	.word	index@(_ZN7cutlass13device_kernelINS_4gemm6kernel13GemmUniversalIN4cute5tupleIJiiiiEEENS1_10collective13CollectiveMmaINS1_35MainloopSm100TmaUmmaWarpSpecializedILi5ELi2ELi4ENS5_IJNS4_1CILi1EEESB_SB_EEEEENS5_IJNSA_ILi128EEESE_NSA_ILi64EEEEEENS_6half_tENS5_IJlSB_lEEESH_SI_NS4_8TiledMMAINS4_8MMA_AtomIJNS4_20SM100_MMA_F16BF16_SSISH_SH_fLi128ELi128ELNS4_4UMMA5MajorE0ELSN_0ELNSM_7ScaleInE0ELSO_0EEEEEENS4_6LayoutISC_NS5_IJNSA_ILi0EEESS_SS_EEEEENS5_IJNS4_10UnderscoreESV_SV_EEEEENS4_13SM90_TMA_LOADENS4_14ComposedLayoutINS4_7SwizzleILi3ELi4ELi3EEENS4_18smem_ptr_flag_bitsILi16EEENSR_INS5_IJNSA_ILi8EEESF_EEENS5_IJSF_SB_EEEEEEEvNS4_8identityESY_S18_vS19_EENS_8epilogue10collective18CollectiveEpilogueINS1B_23Sm100TmaWarpSpecializedILi4ELi2ELi32ELb1ELb0EEEJSG_NS5_IJNSR_ISE_SB_EENSR_INSA_ILi32EEESB_EEEEESH_SI_SH_SI_NS1B_6fusion15FusionCallbacksIS1F_NS1K_17LinearCombinationISH_fSH_fLNS_15FloatRoundStyleE2EEESG_S1J_JEEENS4_5SM1004TMEM4LOAD26SM100_TMEM_LOAD_32dp32b32xESY_NSZ_INS10_ILi2ELi4ELi3EEES13_NSR_INS5_IJS14_S1H_EEENS5_IJS1H_SB_EEEEEEENS4_39AutoVectorizingCopyWithAssumedAlignmentILi128EEENS4_14SM90_TMA_STOREES1Y_S20_S20_EEEvvEEEEvNT_6ParamsE)
        /*0044*/ 	.word	0x00000000
.L_29:


//--------------------- .nv.compat                --------------------------
	.section	.nv.compat,"",@"SHT_CUDA_COMPAT_INFO"
	.align	4
        /*0000*/ 	.byte	0x02, 0x09, 0x01, 0x00, 0x02, 0x02, 0x02, 0x00, 0x02, 0x05, 0x05, 0x00, 0x03, 0x07, 0x01, 0x01
        /*0010*/ 	.byte	0x02, 0x03, 0x01, 0x00, 0x02, 0x06, 0x01, 0x00, 0x04, 0x0b, 0x08, 0x00, 0x09, 0x00, 0x00, 0x00
        /*0020*/ 	.byte	0x00, 0x00, 0x00, 0x00


//--------------------- .nv.info._ZN7cutlass13device_kernelINS_4gemm6kernel13GemmUniversalIN4cute5tupleIJiiiiEEENS1_10collective13CollectiveMmaINS1_35MainloopSm100TmaUmmaWarpSpecializedILi5ELi2ELi4ENS5_IJNS4_1CILi1EEESB_SB_EEEEENS5_IJNSA_ILi128EEESE_NSA_ILi64EEEEEENS_6half_tENS5_IJlSB_lEEESH_SI_NS4_8TiledMMAINS4_8MMA_AtomIJNS4_20SM100_MMA_F16BF16_SSISH_SH_fLi128ELi128ELNS4_4UMMA5MajorE0ELSN_0ELNSM_7ScaleInE0ELSO_0EEEEEENS4_6LayoutISC_NS5_IJNSA_ILi0EEESS_SS_EEEEENS5_IJNS4_10UnderscoreESV_SV_EEEEENS4_13SM90_TMA_LOADENS4_14ComposedLayoutINS4_7SwizzleILi3ELi4ELi3EEENS4_18smem_ptr_flag_bitsILi16EEENSR_INS5_IJNSA_ILi8EEESF_EEENS5_IJSF_SB_EEEEEEEvNS4_8identityESY_S18_vS19_EENS_8epilogue10collective18CollectiveEpilogueINS1B_23Sm100TmaWarpSpecializedILi4ELi2ELi32ELb1ELb0EEEJSG_NS5_IJNSR_ISE_SB_EENSR_INSA_ILi32EEESB_EEEEESH_SI_SH_SI_NS1B_6fusion15FusionCallbacksIS1F_NS1K_17LinearCombinationISH_fSH_fLNS_15FloatRoundStyleE2EEESG_S1J_JEEENS4_5SM1004TMEM4LOAD26SM100_TMEM_LOAD_32dp32b32xESY_NSZ_INS10_ILi2ELi4ELi3EEES13_NSR_INS5_IJS14_S1H_EEENS5_IJS1H_SB_EEEEEEENS4_39AutoVectorizingCopyWithAssumedAlignmentILi128EEENS4_14SM90_TMA_STOREES1Y_S20_S20_EEEvvEEEEvNT_6ParamsE --------------------------
	.section	.nv.info._ZN7cutlass13device_kernelINS_4gemm6kernel13GemmUniversalIN4cute5tupleIJiiiiEEENS1_10collective13CollectiveMmaINS1_35MainloopSm100TmaUmmaWarpSpecializedILi5ELi2ELi4ENS5_IJNS4_1CILi1EEESB_SB_EEEEENS5_IJNSA_ILi128EEESE_NSA_ILi64EEEEEENS_6half_tENS5_IJlSB_lEEESH_SI_NS4_8TiledMMAINS4_8MMA_AtomIJNS4_20SM100_MMA_F16BF16_SSISH_SH_fLi128ELi128ELNS4_4UMMA5MajorE0ELSN_0ELNSM_7ScaleInE0ELSO_0EEEEEENS4_6LayoutISC_NS5_IJNSA_ILi0EEESS_SS_EEEEENS5_IJNS4_10UnderscoreESV_SV_EEEEENS4_13SM90_TMA_LOADENS4_14ComposedLayoutINS4_7SwizzleILi3ELi4ELi3EEENS4_18smem_ptr_flag_bitsILi16EEENSR_INS5_IJNSA_ILi8EEESF_EEENS5_IJSF_SB_EEEEEEEvNS4_8identityESY_S18_vS19_EENS_8epilogue10collective18CollectiveEpilogueINS1B_23Sm100TmaWarpSpecializedILi4ELi2ELi32ELb1ELb0EEEJSG_NS5_IJNSR_ISE_SB_EENSR_INSA_ILi32EEESB_EEEEESH_SI_SH_SI_NS1B_6fusion15FusionCallbacksIS1F_NS1K_17LinearCombinationISH_fSH_fLNS_15FloatRoundStyleE2EEESG_S1J_JEEENS4_5SM1004TMEM4LOAD26SM100_TMEM_LOAD_32dp32b32xESY_NSZ_INS10_ILi2ELi4ELi3EEES13_NSR_INS5_IJS14_S1H_EEENS5_IJS1H_SB_EEEEEEENS4_39AutoVectorizingCopyWithAssumedAlignmentILi128EEENS4_14SM90_TMA_STOREES1Y_S20_S20_EEEvvEEEEvNT_6ParamsE,"",@"SHT_CUDA_INFO"
	.sectionflags	@""
	.align	4


	//----- nvinfo : EIATTR_CUDA_API_VERSION
	.align		4
        /*0000*/ 	.byte	0x04, 0x37
        /*0002*/ 	.short	(.L_31 - .L_30)
.L_30:
        /*0004*/ 	.word	0x00000082


	//----- nvinfo : EIATTR_KPARAM_INFO
	.align		4
.L_31:
        /*0008*/ 	.byte	0x04, 0x17
        /*000a*/ 	.short	(.L_33 - .L_32)
.L_32:
        /*000c*/ 	.word	0x00000000
        /*0010*/ 	.short	0x0000
        /*0012*/ 	.short	0x0000
        /*0014*/ 	.byte	0x00, 0xf0, 0x01, 0x20


	//----- nvinfo : EIATTR_AT_ENTRY_FRAGMENTS
	.align		4
.L_33:
        /*0018*/ 	.byte	0x04, 0x4f
        /*001a*/ 	.short	(.L_35 - .L_34)


	//   ....[0]....
.L_34:
        /*001c*/ 	.word	0x00000006


	//----- nvinfo : EIATTR_RESERVED_SMEM_USED
	.align		4
.L_35:
        /*0020*/ 	.byte	0x01, 0x41
	.zero		2


	//----- nvinfo : EIATTR_SPARSE_MMA_MASK
	.align		4
        /*0024*/ 	.byte	0x03, 0x50
        /*0026*/ 	.short	0x0000


	//----- nvinfo : EIATTR_TCGEN05_1CTA_USED
	.align		4
        /*0028*/ 	.byte	0x01, 0x51
	.zero		2


	//----- nvinfo : EIATTR_MAXREG_COUNT
	.align		4
        /*002c*/ 	.byte	0x03, 0x1b
        /*002e*/ 	.short	0x00ff


	//----- nvinfo : EIATTR_NUM_BARRIERS
	.align		4
        /*0030*/ 	.byte	0x02, 0x4c
        /*0032*/ 	.byte	0x07
	.zero		1


	//----- nvinfo : EIATTR_EXTERNS
	.align		4
        /*0034*/ 	.byte	0x04, 0x0f
        /*0036*/ 	.short	(.L_37 - .L_36)


	//   ....[0]....
	.align		4
.L_36:
        /*0038*/ 	.word	index@(__assertfail)


	//----- nvinfo : EIATTR_MERCURY_ISA_VERSION
	.align		4
.L_37:
        /*003c*/ 	.byte	0x03, 0x5f
        /*003e*/ 	.short	0x0101


	//----- nvinfo : EIATTR_INT_WARP_WIDE_INSTR_OFFSETS
	.align		4
        /*0040*/ 	.byte	0x04, 0x31
        /*0042*/ 	.short	(.L_39 - .L_38)


	//   ....[0]....
.L_38:
        /*0044*/ 	.word	0x00001de0


	//   ....[1]....
        /*0048*/ 	.word	0x000038b0


	//   ....[2]....
        /*004c*/ 	.word	0x000038e0


	//   ....[3]....
        /*0050*/ 	.word	0x00003930


	//   ....[4]....
        /*0054*/ 	.word	0x00004250


	//   ....[5]....
        /*0058*/ 	.word	0x000042b0


	//   ....[6]....
        /*005c*/ 	.word	0x00004390


	//   ....[7]....
        /*0060*/ 	.word	0x00004400


	//   ....[8]....
        /*0064*/ 	.word	0x00004510


	//   ....[9]....
        /*0068*/ 	.word	0x000045a0


	//   ....[10]....
        /*006c*/ 	.word	0x00004770


	//   ....[11]....
        /*0070*/ 	.word	0x000048d0


	//----- nvinfo : EIATTR_COOP_GROUP_MASK_REGIDS
	.align		4
.L_39:
        /*0074*/ 	.byte	0x04, 0x29
        /*0076*/ 	.short	(.L_41 - .L_40)


	//   ....[0]....
.L_40:
        /*0078*/ 	.word	0xffffffff


	//   ....[1]....
        /*007c*/ 	.word	0xffffffff


	//   ....[2]....
        /*0080*/ 	.word	0xffffffff


	//   ....[3]....
        /*0084*/ 	.word	0xffffffff


	//   ....[4]....
        /*0088*/ 	.word	0xffffffff


	//   ....[5]....
        /*008c*/ 	.word	0xffffffff


	//   ....[6]....
        /*0090*/ 	.word	0xffffffff


	//   ....[7]....
        /*0094*/ 	.word	0xffffffff


	//   ....[8]....
        /*0098*/ 	.word	0xffffffff


	//   ....[9]....
        /*009c*/ 	.word	0xffffffff


	//   ....[10]....
        /*00a0*/ 	.word	0xffffffff


	//   ....[11]....
        /*00a4*/ 	.word	0xffffffff


	//   ....[12]....
        /*00a8*/ 	.word	0xffffffff


	//----- nvinfo : EIATTR_COOP_GROUP_INSTR_OFFSETS
	.align		4
.L_41:
        /*00ac*/ 	.byte	0x04, 0x28
        /*00ae*/ 	.short	(.L_43 - .L_42)


	//   ....[0]....
.L_42:
        /*00b0*/ 	.word	0x00000090


	//   ....[1]....
        /*00b4*/ 	.word	0x000004d0


	//   ....[2]....
        /*00b8*/ 	.word	0x00000660


	//   ....[3]....
        /*00bc*/ 	.word	0x00000800


	//   ....[4]....
        /*00c0*/ 	.word	0x00000900


	//   ....[5]....
        /*00c4*/ 	.word	0x00000a70


	//   ....[6]....
        /*00c8*/ 	.word	0x00000c10


	//   ....[7]....
        /*00cc*/ 	.word	0x00001cc0


	//   ....[8]....
        /*00d0*/ 	.word	0x00002b30


	//   ....[9]....
        /*00d4*/ 	.word	0x00002d40


	//   ....[10]....
        /*00d8*/ 	.word	0x00002d70


	//   ....[11]....
        /*00dc*/ 	.word	0x000037a0


	//   ....[12]....
        /*00e0*/ 	.word	0x000039d0


	//----- nvinfo : EIATTR_VRC_CTA_INIT_COUNT
	.align		4
.L_43:
        /*00e4*/ 	.byte	0x02, 0x4a
        /*00e6*/ 	.byte	0x80
	.zero		1


	//----- nvinfo : EIATTR_SYSCALL_OFFSETS
	.align		4
        /*00e8*/ 	.byte	0x04, 0x46
        /*00ea*/ 	.short	(.L_45 - .L_44)


	//   ....[0]....
.L_44:
        /*00ec*/ 	.word	0x00005350


	//   ....[1]....
        /*00f0*/ 	.word	0x00005440


	//   ....[2]....
        /*00f4*/ 	.word	0x00005bb0


	//   ....[3]....
        /*00f8*/ 	.word	0x00006830


	//   ....[4]....
        /*00fc*/ 	.word	0x00007480


	//   ....[5]....
        /*0100*/ 	.word	0x000080d0


	//----- nvinfo : EIATTR_MBARRIER_INSTR_OFFSETS
	.align		4
.L_45:
        /*0104*/ 	.byte	0x04, 0x39
        /*0106*/ 	.short	(.L_47 - .L_46)


	//   ....[0]....
.L_46:
        /*0108*/ 	.word	0x000005b0
        /*010c*/ 	.word	0x000000ff
        /*0110*/ 	.word	0x00000000
        /*0114*/ 	.short	0x0100
        /*0116*/ 	.byte	0x05
	.zero		1


	//   ....[1]....
        /*0118*/ 	.word	0x000005c0
        /*011c*/ 	.word	0x000000ff
        /*0120*/ 	.word	0x00000028
        /*0124*/ 	.short	0x0100
        /*0126*/ 	.byte	0x05
	.zero		1


	//   ....[2]....
        /*0128*/ 	.word	0x000005d0
        /*012c*/ 	.word	0x000000ff
        /*0130*/ 	.word	0x00000008
        /*0134*/ 	.short	0x0100
        /*0136*/ 	.byte	0x05
	.zero		1


	//   ....[3]....
        /*0138*/ 	.word	0x000005e0
        /*013c*/ 	.word	0x000000ff
        /*0140*/ 	.word	0x00000030
        /*0144*/ 	.short	0x0100
        /*0146*/ 	.byte	0x05
	.zero		1


	//   ....[4]....
        /*0148*/ 	.word	0x000005f0
        /*014c*/ 	.word	0x000000ff
        /*0150*/ 	.word	0x00000010
        /*0154*/ 	.short	0x0100
        /*0156*/ 	.byte	0x05
	.zero		1


	//   ....[5]....
        /*0158*/ 	.word	0x00000600
        /*015c*/ 	.word	0x000000ff
        /*0160*/ 	.word	0x00000038
        /*0164*/ 	.short	0x0100
        /*0166*/ 	.byte	0x05
	.zero		1


	//   ....[6]....
        /*0168*/ 	.word	0x00000610
        /*016c*/ 	.word	0x000000ff
        /*0170*/ 	.word	0x00000018
        /*0174*/ 	.short	0x0100
        /*0176*/ 	.byte	0x05
	.zero		1


	//   ....[7]....
        /*0178*/ 	.word	0x00000620
        /*017c*/ 	.word	0x000000ff
        /*0180*/ 	.word	0x00000040
        /*0184*/ 	.short	0x0100
        /*0186*/ 	.byte	0x05
	.zero		1


	//   ....[8]....
        /*0188*/ 	.word	0x00000630
        /*018c*/ 	.word	0x000000ff
        /*0190*/ 	.word	0x00000020
        /*0194*/ 	.short	0x0100
        /*0196*/ 	.byte	0x05
	.zero		1


	//   ....[9]....
        /*0198*/ 	.word	0x00000640
        /*019c*/ 	.word	0x000000ff
        /*01a0*/ 	.word	0x00000048
        /*01a4*/ 	.short	0x0100
        /*01a6*/ 	.byte	0x05
	.zero		1


	//   ....[10]....
        /*01a8*/ 	.word	0x00000770
        /*01ac*/ 	.word	0x000000ff
        /*01b0*/ 	.word	0x00000050
        /*01b4*/ 	.short	0x0100
        /*01b6*/ 	.byte	0x07
	.zero		1


	//   ....[11]....
        /*01b8*/ 	.word	0x00000780
        /*01bc*/ 	.word	0x000000ff
        /*01c0*/ 	.word	0x00000070
        /*01c4*/ 	.short	0x0100
        /*01c6*/ 	.byte	0x07
	.zero		1


	//   ....[12]....
        /*01c8*/ 	.word	0x00000790
        /*01cc*/ 	.word	0x000000ff
        /*01d0*/ 	.word	0x00000058
        /*01d4*/ 	.short	0x0100
        /*01d6*/ 	.byte	0x07
	.zero		1


	//   ....[13]....
        /*01d8*/ 	.word	0x000007a0
        /*01dc*/ 	.word	0x000000ff
        /*01e0*/ 	.word	0x00000078
        /*01e4*/ 	.short	0x0100
        /*01e6*/ 	.byte	0x07
	.zero		1


	//   ....[14]....
        /*01e8*/ 	.word	0x000007b0
        /*01ec*/ 	.word	0x000000ff
        /*01f0*/ 	.word	0x00000060
        /*01f4*/ 	.short	0x0100
        /*01f6*/ 	.byte	0x07
	.zero		1


	//   ....[15]....
        /*01f8*/ 	.word	0x000007c0
        /*01fc*/ 	.word	0x000000ff
        /*0200*/ 	.word	0x00000080
        /*0204*/ 	.short	0x0100
        /*0206*/ 	.byte	0x07
	.zero		1


	//   ....[16]....
        /*0208*/ 	.word	0x000007d0
        /*020c*/ 	.word	0x000000ff
        /*0210*/ 	.word	0x00000068
        /*0214*/ 	.short	0x0100
        /*0216*/ 	.byte	0x07
	.zero		1


	//   ....[17]....
        /*0218*/ 	.word	0x000007e0
        /*021c*/ 	.word	0x000000ff
        /*0220*/ 	.word	0x00000088
        /*0224*/ 	.short	0x0100
        /*0226*/ 	.byte	0x07
	.zero		1


	//   ....[18]....
        /*0228*/ 	.word	0x000008d0
        /*022c*/ 	.word	0x000000ff
        /*0230*/ 	.word	0x00000090
        /*0234*/ 	.short	0x0100
        /*0236*/ 	.byte	0x05
	.zero		1


	//   ....[19]....
        /*0238*/ 	.word	0x000008e0
        /*023c*/ 	.word	0x000000ff
        /*0240*/ 	.word	0x00000098
        /*0244*/ 	.short	0x0100
        /*0246*/ 	.byte	0x05
	.zero		1


	//   ....[20]....
        /*0248*/ 	.word	0x00000a20
        /*024c*/ 	.word	0x000000ff
        /*0250*/ 	.word	0x000000a0
        /*0254*/ 	.short	0x0100
        /*0256*/ 	.byte	0x05
	.zero		1


	//   ....[21]....
        /*0258*/ 	.word	0x00000a30
        /*025c*/ 	.word	0x000000ff
        /*0260*/ 	.word	0x000000b0
        /*0264*/ 	.short	0x0100
        /*0266*/ 	.byte	0x05
	.zero		1


	//   ....[22]....
        /*0268*/ 	.word	0x00000a40
        /*026c*/ 	.word	0x000000ff
        /*0270*/ 	.word	0x000000a8
        /*0274*/ 	.short	0x0100
        /*0276*/ 	.byte	0x05
	.zero		1


	//   ....[23]....
        /*0278*/ 	.word	0x00000a50
        /*027c*/ 	.word	0x000000ff
        /*0280*/ 	.word	0x000000b8
        /*0284*/ 	.short	0x0100
        /*0286*/ 	.byte	0x05
	.zero		1


	//   ....[24]....
        /*0288*/ 	.word	0x00000b80
        /*028c*/ 	.word	0x000000ff
        /*0290*/ 	.word	0x000000c0
        /*0294*/ 	.short	0x0100
        /*0296*/ 	.byte	0x07
	.zero		1


	//   ....[25]....
        /*0298*/ 	.word	0x00000b90
        /*029c*/ 	.word	0x000000ff
        /*02a0*/ 	.word	0x000000e0
        /*02a4*/ 	.short	0x0100
        /*02a6*/ 	.byte	0x07
	.zero		1


	//   ....[26]....
        /*02a8*/ 	.word	0x00000ba0
        /*02ac*/ 	.word	0x000000ff
        /*02b0*/ 	.word	0x000000c8
        /*02b4*/ 	.short	0x0100
        /*02b6*/ 	.byte	0x07
	.zero		1


	//   ....[27]....
        /*02b8*/ 	.word	0x00000bb0
        /*02bc*/ 	.word	0x000000ff
        /*02c0*/ 	.word	0x000000e8
        /*02c4*/ 	.short	0x0100
        /*02c6*/ 	.byte	0x07
	.zero		1


	//   ....[28]....
        /*02c8*/ 	.word	0x00000bc0
        /*02cc*/ 	.word	0x000000ff
        /*02d0*/ 	.word	0x000000d0
        /*02d4*/ 	.short	0x0100
        /*02d6*/ 	.byte	0x07
	.zero		1


	//   ....[29]....
        /*02d8*/ 	.word	0x00000bd0
        /*02dc*/ 	.word	0x000000ff
        /*02e0*/ 	.word	0x000000f0
        /*02e4*/ 	.short	0x0100
        /*02e6*/ 	.byte	0x07
	.zero		1


	//   ....[30]....
        /*02e8*/ 	.word	0x00000be0
        /*02ec*/ 	.word	0x000000ff
        /*02f0*/ 	.word	0x000000d8
        /*02f4*/ 	.short	0x0100
        /*02f6*/ 	.byte	0x07
	.zero		1


	//   ....[31]....
        /*02f8*/ 	.word	0x00000bf0
        /*02fc*/ 	.word	0x000000ff
        /*0300*/ 	.word	0x000000f8
        /*0304*/ 	.short	0x0100
        /*0306*/ 	.byte	0x07
	.zero		1


	//   ....[32]....
        /*0308*/ 	.word	0x00000ce0
        /*030c*/ 	.word	0x000000ff
        /*0310*/ 	.word	0x00000100
        /*0314*/ 	.short	0x0100
        /*0316*/ 	.byte	0x05
	.zero		1


	//   ....[33]....
        /*0318*/ 	.word	0x00000cf0
        /*031c*/ 	.word	0x000000ff
        /*0320*/ 	.word	0x00000110
        /*0324*/ 	.short	0x0100
        /*0326*/ 	.byte	0x05
	.zero		1


	//   ....[34]....
        /*0328*/ 	.word	0x00000d00
        /*032c*/ 	.word	0x000000ff
        /*0330*/ 	.word	0x00000108
        /*0334*/ 	.short	0x0100
        /*0336*/ 	.byte	0x05
	.zero		1


	//   ....[35]....
        /*0338*/ 	.word	0x00000d10
        /*033c*/ 	.word	0x000000ff
        /*0340*/ 	.word	0x00000118
        /*0344*/ 	.short	0x0100
        /*0346*/ 	.byte	0x05
	.zero		1


	//   ....[36]....
        /*0348*/ 	.word	0x000015e0
        /*034c*/ 	.word	0x00000002
        /*0350*/ 	.word	0x00000110
        /*0354*/ 	.short	0x010a
        /*0356*/ 	.byte	0xff
	.zero		1


	//   ....[37]....
        /*0358*/ 	.word	0x00001610
        /*035c*/ 	.word	0x00000002
        /*0360*/ 	.word	0x00000100
        /*0364*/ 	.short	0x0101
        /*0366*/ 	.byte	0xff
	.zero		1


	//   ....[38]....
        /*0368*/ 	.word	0x000016e0
        /*036c*/ 	.word	0x000000ff
        /*0370*/ 	.word	0x00000028
        /*0374*/ 	.short	0x010a
        /*0376*/ 	.byte	0x08
	.zero		1


	//   ....[39]....
        /*0378*/ 	.word	0x00001780
        /*037c*/ 	.word	0x000000ff
        /*0380*/ 	.word	0x00000028
        /*0384*/ 	.short	0x010a
        /*0386*/ 	.byte	0x21
	.zero		1


	//   ....[40]....
        /*0388*/ 	.word	0x000018e0
        /*038c*/ 	.word	0x000000ff
        /*0390*/ 	.word	0x00000028
        /*0394*/ 	.short	0x010a
        /*0396*/ 	.byte	0x08
	.zero		1


	//   ....[41]....
        /*0398*/ 	.word	0x000019d0
        /*039c*/ 	.word	0x000000ff
        /*03a0*/ 	.word	0x00000098
        /*03a4*/ 	.short	0x0101
        /*03a6*/ 	.byte	0x04
	.zero		1


	//   ....[42]....
        /*03a8*/ 	.word	0x000019f0
        /*03ac*/ 	.word	0x000000ff
        /*03b0*/ 	.word	0x00000028
        /*03b4*/ 	.short	0x010a
        /*03b6*/ 	.byte	0x08
	.zero		1


	//   ....[43]....
        /*03b8*/ 	.word	0x00001a70
        /*03bc*/ 	.word	0x000000ff
        /*03c0*/ 	.word	0x00000028
        /*03c4*/ 	.short	0x010a
        /*03c6*/ 	.byte	0x11
	.zero		1


	//   ....[44]....
        /*03c8*/ 	.word	0x00001bd0
        /*03cc*/ 	.word	0x000000ff
        /*03d0*/ 	.word	0x00000028
        /*03d4*/ 	.short	0x010a
        /*03d6*/ 	.byte	0x08
	.zero		1


	//   ....[45]....
        /*03d8*/ 	.word	0x00001cf0
        /*03dc*/ 	.word	0x00000002
        /*03e0*/ 	.word	0x000000a0
        /*03e4*/ 	.short	0x010a
        /*03e6*/ 	.byte	0xff
	.zero		1


	//   ....[46]....
        /*03e8*/ 	.word	0x00001db0
        /*03ec*/ 	.word	0x00000002
        /*03f0*/ 	.word	0x00000000
        /*03f4*/ 	.short	0x0101
        /*03f6*/ 	.byte	0xff
	.zero		1


	//   ....[47]....
        /*03f8*/ 	.word	0x00002310
        /*03fc*/ 	.word	0x000000ff
        /*0400*/ 	.word	0x00000000
        /*0404*/ 	.short	0x010a
        /*0406*/ 	.byte	0x05
	.zero		1


	//   ....[48]....
        /*0408*/ 	.word	0x000023a0
        /*040c*/ 	.word	0x000000ff
        /*0410*/ 	.word	0x00000000
        /*0414*/ 	.short	0x010a
        /*0416*/ 	.byte	0x05
	.zero		1


	//   ....[49]....
        /*0418*/ 	.word	0x00002430
        /*041c*/ 	.word	0x000000ff
        /*0420*/ 	.word	0x00000000
        /*0424*/ 	.short	0x010a
        /*0426*/ 	.byte	0x05
	.zero		1


	//   ....[50]....
        /*0428*/ 	.word	0x000024c0
        /*042c*/ 	.word	0x000000ff
        /*0430*/ 	.word	0x00000000
        /*0434*/ 	.short	0x010a
        /*0436*/ 	.byte	0x05
	.zero		1


	//   ....[51]....
        /*0438*/ 	.word	0x00002560
        /*043c*/ 	.word	0x00000000
        /*0440*/ 	.word	0x00000000
        /*0444*/ 	.short	0x010a
        /*0446*/ 	.byte	0xff
	.zero		1


	//   ....[52]....
        /*0448*/ 	.word	0x00002680
        /*044c*/ 	.word	0x00000000
        /*0450*/ 	.word	0x00000100
        /*0454*/ 	.short	0x010a
        /*0456*/ 	.byte	0xff
	.zero		1


	//   ....[53]....
        /*0458*/ 	.word	0x000026f0
        /*045c*/ 	.word	0x00000000
        /*0460*/ 	.word	0x00000000
        /*0464*/ 	.short	0x0101
        /*0466*/ 	.byte	0xff
	.zero		1


	//   ....[54]....
        /*0468*/ 	.word	0x00002710
        /*046c*/ 	.word	0x000000ff
        /*0470*/ 	.word	0x000000b0
        /*0474*/ 	.short	0x010a
        /*0476*/ 	.byte	0x05
	.zero		1


	//   ....[55]....
        /*0478*/ 	.word	0x00002830
        /*047c*/ 	.word	0x00000000
        /*0480*/ 	.word	0x000000a0
        /*0484*/ 	.short	0x010a
        /*0486*/ 	.byte	0xff
	.zero		1


	//   ....[56]....
        /*0488*/ 	.word	0x00002930
        /*048c*/ 	.word	0x00000000
        /*0490*/ 	.word	0x00000000
        /*0494*/ 	.short	0x0101
        /*0496*/ 	.byte	0xff
	.zero		1


	//   ....[57]....
        /*0498*/ 	.word	0x000029c0
        /*049c*/ 	.word	0x000000ff
        /*04a0*/ 	.word	0x000000b0
        /*04a4*/ 	.short	0x0106
        /*04a6*/ 	.byte	0x05
	.zero		1


	//   ....[58]....
        /*04a8*/ 	.word	0x000029e0
        /*04ac*/ 	.word	0x000000ff
        /*04b0*/ 	.word	0x000000b0
        /*04b4*/ 	.short	0x010a
        /*04b6*/ 	.byte	0x05
	.zero		1


	//   ....[59]....
        /*04b8*/ 	.word	0x00002a70
        /*04bc*/ 	.word	0x000000ff
        /*04c0*/ 	.word	0x000000b0
        /*04c4*/ 	.short	0x0106
        /*04c6*/ 	.byte	0x04
	.zero		1


	//   ....[60]....
        /*04c8*/ 	.word	0x00002ab0
        /*04cc*/ 	.word	0x00000000
        /*04d0*/ 	.word	0x000000b0
        /*04d4*/ 	.short	0x010a
        /*04d6*/ 	.byte	0xff
	.zero		1


	//   ....[61]....
        /*04d8*/ 	.word	0x00002ff0
        /*04dc*/ 	.word	0x00000000
        /*04e0*/ 	.word	0x000000a0
        /*04e4*/ 	.short	0x010a
        /*04e6*/ 	.byte	0xff
	.zero		1


	//   ....[62]....
        /*04e8*/ 	.word	0x00003100
        /*04ec*/ 	.word	0x00000003
        /*04f0*/ 	.word	0x00000000
        /*04f4*/ 	.short	0x0101
        /*04f6*/ 	.byte	0xff
	.zero		1


	//   ....[63]....
        /*04f8*/ 	.word	0x00003110
        /*04fc*/ 	.word	0x000000ff
        /*0500*/ 	.word	0x00000000
        /*0504*/ 	.short	0x010a
        /*0506*/ 	.byte	0x06
	.zero		1


	//   ....[64]....
        /*0508*/ 	.word	0x00003130
        /*050c*/ 	.word	0x000000ff
        /*0510*/ 	.word	0x000000e0
        /*0514*/ 	.short	0x010a
        /*0516*/ 	.byte	0x07
	.zero		1


	//   ....[65]....
        /*0518*/ 	.word	0x00003200
        /*051c*/ 	.word	0x000000ff
        /*0520*/ 	.word	0x00000000
        /*0524*/ 	.short	0x010a
        /*0526*/ 	.byte	0x06
	.zero		1


	//   ....[66]....
        /*0528*/ 	.word	0x00003330
        /*052c*/ 	.word	0x000000ff
        /*0530*/ 	.word	0x00000000
        /*0534*/ 	.short	0x010a
        /*0536*/ 	.byte	0x1a
	.zero		1


	//   ....[67]....
        /*0538*/ 	.word	0x000035d0
        /*053c*/ 	.word	0x000000ff
        /*0540*/ 	.word	0x00000000
        /*0544*/ 	.short	0x010a
        /*0546*/ 	.byte	0x06
	.zero		1


	//   ....[68]....
        /*0548*/ 	.word	0x00003660
        /*054c*/ 	.word	0x000000ff
        /*0550*/ 	.word	0x00000000
        /*0554*/ 	.short	0x010a
        /*0556*/ 	.byte	0x06
	.zero		1


	//   ....[69]....
        /*0558*/ 	.word	0x000036f0
        /*055c*/ 	.word	0x000000ff
        /*0560*/ 	.word	0x00000000
        /*0564*/ 	.short	0x010a
        /*0566*/ 	.byte	0x06
	.zero		1


	//   ....[70]....
        /*0568*/ 	.word	0x00003780
        /*056c*/ 	.word	0x000000ff
        /*0570*/ 	.word	0x00000000
        /*0574*/ 	.short	0x010a
        /*0576*/ 	.byte	0x07
	.zero		1


	//   ....[71]....
        /*0578*/ 	.word	0x00003c00
        /*057c*/ 	.word	0x00000000
        /*0580*/ 	.word	0x000000a0
        /*0584*/ 	.short	0x010a
        /*0586*/ 	.byte	0xff
	.zero		1


	//   ....[72]....
        /*0588*/ 	.word	0x00003cc0
        /*058c*/ 	.word	0x00000000
        /*0590*/ 	.word	0x00000000
        /*0594*/ 	.short	0x0101
        /*0596*/ 	.byte	0xff
	.zero		1


	//   ....[73]....
        /*0598*/ 	.word	0x00003fe0
        /*059c*/ 	.word	0x000000ff
        /*05a0*/ 	.word	0x00000098
        /*05a4*/ 	.short	0x010a
        /*05a6*/ 	.byte	0x07
	.zero		1


	//   ....[74]....
        /*05a8*/ 	.word	0x000041d0
        /*05ac*/ 	.word	0x000000ff
        /*05b0*/ 	.word	0x00000070
        /*05b4*/ 	.short	0x010a
        /*05b6*/ 	.byte	0x07
	.zero		1


	//   ....[75]....
        /*05b8*/ 	.word	0x00004340
        /*05bc*/ 	.word	0x000000ff
        /*05c0*/ 	.word	0x00000050
        /*05c4*/ 	.short	0x010b
        /*05c6*/ 	.byte	0x07
	.zero		1


	//   ....[76]....
        /*05c8*/ 	.word	0x00004350
        /*05cc*/ 	.word	0x000000ff
        /*05d0*/ 	.word	0x00000000
        /*05d4*/ 	.short	0x0101
        /*05d6*/ 	.byte	0x08
	.zero		1


	//   ....[77]....
        /*05d8*/ 	.word	0x00004360
        /*05dc*/ 	.word	0x000000ff
        /*05e0*/ 	.word	0x00000078
        /*05e4*/ 	.short	0x010a
        /*05e6*/ 	.byte	0x07
	.zero		1


	//   ....[78]....
        /*05e8*/ 	.word	0x000044b0
        /*05ec*/ 	.word	0x000000ff
        /*05f0*/ 	.word	0x00000058
        /*05f4*/ 	.short	0x010b
        /*05f6*/ 	.byte	0x07
	.zero		1


	//   ....[79]....
        /*05f8*/ 	.word	0x000044c0
        /*05fc*/ 	.word	0x000000ff
        /*0600*/ 	.word	0x00000000
        /*0604*/ 	.short	0x0101
        /*0606*/ 	.byte	0x08
	.zero		1


	//   ....[80]....
        /*0608*/ 	.word	0x000044d0
        /*060c*/ 	.word	0x000000ff
        /*0610*/ 	.word	0x00000080
        /*0614*/ 	.short	0x010a
        /*0616*/ 	.byte	0x07
	.zero		1


	//   ....[81]....
        /*0618*/ 	.word	0x00004650
        /*061c*/ 	.word	0x000000ff
        /*0620*/ 	.word	0x00000060
        /*0624*/ 	.short	0x010b
        /*0626*/ 	.byte	0x07
	.zero		1


	//   ....[82]....
        /*0628*/ 	.word	0x00004690
        /*062c*/ 	.word	0x000000ff
        /*0630*/ 	.word	0x00000000
        /*0634*/ 	.short	0x0101
        /*0636*/ 	.byte	0x08
	.zero		1


	//   ....[83]....
        /*0638*/ 	.word	0x000046d0
        /*063c*/ 	.word	0x000000ff
        /*0640*/ 	.word	0x00000088
        /*0644*/ 	.short	0x010a
        /*0646*/ 	.byte	0x07
	.zero		1


	//   ....[84]....
        /*0648*/ 	.word	0x00004910
        /*064c*/ 	.word	0x000000ff
        /*0650*/ 	.word	0x00000068
        /*0654*/ 	.short	0x010b
        /*0656*/ 	.byte	0x07
	.zero		1


	//   ....[85]....
        /*0658*/ 	.word	0x00004930
        /*065c*/ 	.word	0x000000ff
        /*0660*/ 	.word	0x00000000
        /*0664*/ 	.short	0x0101
        /*0666*/ 	.byte	0x0d
	.zero		1


	//   ....[86]....
        /*0668*/ 	.word	0x00004960
        /*066c*/ 	.word	0x000000ff
        /*0670*/ 	.word	0x00000070
        /*0674*/ 	.short	0x010a
        /*0676*/ 	.byte	0x07
	.zero		1


	//   ....[87]....
        /*0678*/ 	.word	0x00004980
        /*067c*/ 	.word	0x000000ff
        /*0680*/ 	.word	0x00000078
        /*0684*/ 	.short	0x010a
        /*0686*/ 	.byte	0x07
	.zero		1


	//   ....[88]....
        /*0688*/ 	.word	0x000049a0
        /*068c*/ 	.word	0x000000ff
        /*0690*/ 	.word	0x00000080
        /*0694*/ 	.short	0x010a
        /*0696*/ 	.byte	0x07
	.zero		1


	//   ....[89]....
        /*0698*/ 	.word	0x000049e0
        /*069c*/ 	.word	0x00000000
        /*06a0*/ 	.word	0x00000088
        /*06a4*/ 	.short	0x010a
        /*06a6*/ 	.byte	0xff
	.zero		1


	//   ....[90]....
        /*06a8*/ 	.word	0x00004d10
        /*06ac*/ 	.word	0x00000000
        /*06b0*/ 	.word	0x000000a0
        /*06b4*/ 	.short	0x010a
        /*06b6*/ 	.byte	0xff
	.zero		1


	//   ....[91]....
        /*06b8*/ 	.word	0x00004e20
        /*06bc*/ 	.word	0x00000000
        /*06c0*/ 	.word	0x00000000
        /*06c4*/ 	.short	0x0101
        /*06c6*/ 	.byte	0xff
	.zero		1


	//   ....[92]....
        /*06c8*/ 	.word	0x00005870
        /*06cc*/ 	.word	0x000000ff
        /*06d0*/ 	.word	0x00000050
        /*06d4*/ 	.short	0x010a
        /*06d6*/ 	.byte	0x30
	.zero		1


	//   ....[93]....
        /*06d8*/ 	.word	0x000058b0
        /*06dc*/ 	.word	0x00000040
        /*06e0*/ 	.word	0x000000c0
        /*06e4*/ 	.short	0x010a
        /*06e6*/ 	.byte	0xff
	.zero		1


	//   ....[94]....
        /*06e8*/ 	.word	0x000059a0
        /*06ec*/ 	.word	0x000000ff
        /*06f0*/ 	.word	0x00000050
        /*06f4*/ 	.short	0x010a
        /*06f6*/ 	.byte	0x30
	.zero		1


	//   ....[95]....
        /*06f8*/ 	.word	0x00005a90
        /*06fc*/ 	.word	0x00000040
        /*0700*/ 	.word	0x000000c0
        /*0704*/ 	.short	0x010a
        /*0706*/ 	.byte	0xff
	.zero		1


	//   ....[96]....
        /*0708*/ 	.word	0x00006560
        /*070c*/ 	.word	0x00000000
        /*0710*/ 	.word	0x00000000
        /*0714*/ 	.short	0x0101
        /*0716*/ 	.byte	0xff
	.zero		1


	//   ....[97]....
        /*0718*/ 	.word	0x00006570
        /*071c*/ 	.word	0x00000002
        /*0720*/ 	.word	0x00000050
        /*0724*/ 	.short	0x010a
        /*0726*/ 	.byte	0xff
	.zero		1


	//   ....[98]....
        /*0728*/ 	.word	0x00006650
        /*072c*/ 	.word	0x00000002
        /*0730*/ 	.word	0x00000050
        /*0734*/ 	.short	0x010a
        /*0736*/ 	.byte	0xff
	.zero		1


	//   ....[99]....
        /*0738*/ 	.word	0x000071b0
        /*073c*/ 	.word	0x00000048
        /*0740*/ 	.word	0x00000000
        /*0744*/ 	.short	0x0101
        /*0746*/ 	.byte	0xff
	.zero		1


	//   ....[100]....
        /*0748*/ 	.word	0x000071d0
        /*074c*/ 	.word	0x00000000
        /*0750*/ 	.word	0x00000050
        /*0754*/ 	.short	0x010a
        /*0756*/ 	.byte	0xff
	.zero		1


	//   ....[101]....
        /*0758*/ 	.word	0x000072a0
        /*075c*/ 	.word	0x00000000
        /*0760*/ 	.word	0x00000050
        /*0764*/ 	.short	0x010a
        /*0766*/ 	.byte	0xff
	.zero		1


	//   ....[102]....
        /*0768*/ 	.word	0x00007e00
        /*076c*/ 	.word	0x00000048
        /*0770*/ 	.word	0x00000000
        /*0774*/ 	.short	0x0101
        /*0776*/ 	.byte	0xff
	.zero		1


	//   ....[103]....
        /*0778*/ 	.word	0x00007e20
        /*077c*/ 	.word	0x00000000
        /*0780*/ 	.word	0x00000050
        /*0784*/ 	.short	0x010a
        /*0786*/ 	.byte	0xff
	.zero		1


	//   ....[104]....
        /*0788*/ 	.word	0x00007ef0
        /*078c*/ 	.word	0x00000000
        /*0790*/ 	.word	0x00000050
        /*0794*/ 	.short	0x010a
        /*0796*/ 	.byte	0xff
	.zero		1


	//   ....[105]....
        /*0798*/ 	.word	0x00008230
        /*079c*/ 	.word	0x000000ff
        /*07a0*/ 	.word	0x00000000
        /*07a4*/ 	.short	0x0101
        /*07a6*/ 	.byte	0x05
	.zero		1


	//   ....[106]....
        /*07a8*/ 	.word	0x00008ab0
        /*07ac*/ 	.word	0x00000000
        /*07b0*/ 	.word	0x00000000
        /*07b4*/ 	.short	0x0101
        /*07b6*/ 	.byte	0xff
	.zero		1


	//   ....[107]....
        /*07b8*/ 	.word	0x00008d20
        /*07bc*/ 	.word	0x000000ff
        /*07c0*/ 	.word	0x00000000
        /*07c4*/ 	.short	0x0101
        /*07c6*/ 	.byte	0x04
	.zero		1


	//   ....[108]....
        /*07c8*/ 	.word	0x00008d40
        /*07cc*/ 	.word	0x00000002
        /*07d0*/ 	.word	0x00000110
        /*07d4*/ 	.short	0x010a
        /*07d6*/ 	.byte	0xff
	.zero		1


	//   ....[109]....
        /*07d8*/ 	.word	0x00008da0
        /*07dc*/ 	.word	0x00000002
        /*07e0*/ 	.word	0x00000028
        /*07e4*/ 	.short	0x010a
        /*07e6*/ 	.byte	0xff
	.zero		1


	//   ....[110]....
        /*07e8*/ 	.word	0x00008e00
        /*07ec*/ 	.word	0x00000002
        /*07f0*/ 	.word	0x00000028
        /*07f4*/ 	.short	0x010a
        /*07f6*/ 	.byte	0xff
	.zero		1


	//   ....[111]....
        /*07f8*/ 	.word	0x00008e50
        /*07fc*/ 	.word	0x00000002
        /*0800*/ 	.word	0x000000a0
        /*0804*/ 	.short	0x010a
        /*0806*/ 	.byte	0xff
	.zero		1


	//   ....[112]....
        /*0808*/ 	.word	0x00008eb0
        /*080c*/ 	.word	0x00000000
        /*0810*/ 	.word	0x00000000
        /*0814*/ 	.short	0x010a
        /*0816*/ 	.byte	0xff
	.zero		1


	//   ....[113]....
        /*0818*/ 	.word	0x00008f10
        /*081c*/ 	.word	0x00000000
        /*0820*/ 	.word	0x00000000
        /*0824*/ 	.short	0x010a
        /*0826*/ 	.byte	0xff
	.zero		1


	//   ....[114]....
        /*0828*/ 	.word	0x00008f70
        /*082c*/ 	.word	0x00000000
        /*0830*/ 	.word	0x00000000
        /*0834*/ 	.short	0x010a
        /*0836*/ 	.byte	0xff
	.zero		1


	//   ....[115]....
        /*0838*/ 	.word	0x00008fd0
        /*083c*/ 	.word	0x00000000
        /*0840*/ 	.word	0x00000000
        /*0844*/ 	.short	0x010a
        /*0846*/ 	.byte	0xff
	.zero		1


	//   ....[116]....
        /*0848*/ 	.word	0x00009020
        /*084c*/ 	.word	0x00000000
        /*0850*/ 	.word	0x00000100
        /*0854*/ 	.short	0x010a
        /*0856*/ 	.byte	0xff
	.zero		1


	//   ....[117]....
        /*0858*/ 	.word	0x00009080
        /*085c*/ 	.word	0x00000000
        /*0860*/ 	.word	0x000000b0
        /*0864*/ 	.short	0x010a
        /*0866*/ 	.byte	0xff
	.zero		1


	//   ....[118]....
        /*0868*/ 	.word	0x000090d0
        /*086c*/ 	.word	0x00000000
        /*0870*/ 	.word	0x000000a0
        /*0874*/ 	.short	0x010a
        /*0876*/ 	.byte	0xff
	.zero		1


	//   ....[119]....
        /*0878*/ 	.word	0x00009130
        /*087c*/ 	.word	0x00000000
        /*0880*/ 	.word	0x000000b0
        /*0884*/ 	.short	0x010a
        /*0886*/ 	.byte	0xff
	.zero		1


	//   ....[120]....
        /*0888*/ 	.word	0x00009180
        /*088c*/ 	.word	0x00000000
        /*0890*/ 	.word	0x000000a0
        /*0894*/ 	.short	0x010a
        /*0896*/ 	.byte	0xff
	.zero		1


	//   ....[121]....
        /*0898*/ 	.word	0x000091e0
        /*089c*/ 	.word	0x00000002
        /*08a0*/ 	.word	0x000000e0
        /*08a4*/ 	.short	0x010a
        /*08a6*/ 	.byte	0xff
	.zero		1


	//   ....[122]....
        /*08a8*/ 	.word	0x00009240
        /*08ac*/ 	.word	0x00000000
        /*08b0*/ 	.word	0x00000000
        /*08b4*/ 	.short	0x010a
        /*08b6*/ 	.byte	0xff
	.zero		1


	//   ....[123]....
        /*08b8*/ 	.word	0x000092a0
        /*08bc*/ 	.word	0x00000000
        /*08c0*/ 	.word	0x00000000
        /*08c4*/ 	.short	0x010a
        /*08c6*/ 	.byte	0xff
	.zero		1


	//   ....[124]....
        /*08c8*/ 	.word	0x00009300
        /*08cc*/ 	.word	0x00000000
        /*08d0*/ 	.word	0x00000000
        /*08d4*/ 	.short	0x010a
        /*08d6*/ 	.byte	0xff
	.zero		1


	//   ....[125]....
        /*08d8*/ 	.word	0x00009360
        /*08dc*/ 	.word	0x00000000
        /*08e0*/ 	.word	0x00000000
        /*08e4*/ 	.short	0x010a
        /*08e6*/ 	.byte	0xff
	.zero		1


	//   ....[126]....
        /*08e8*/ 	.word	0x000093c0
        /*08ec*/ 	.word	0x00000000
        /*08f0*/ 	.word	0x00000000
        /*08f4*/ 	.short	0x010a
        /*08f6*/ 	.byte	0xff
	.zero		1


	//   ....[127]....
        /*08f8*/ 	.word	0x00009410
        /*08fc*/ 	.word	0x00000000
        /*0900*/ 	.word	0x000000a0
        /*0904*/ 	.short	0x010a
        /*0906*/ 	.byte	0xff
	.zero		1


	//   ....[128]....
        /*0908*/ 	.word	0x00009470
        /*090c*/ 	.word	0x00000000
        /*0910*/ 	.word	0x00000098
        /*0914*/ 	.short	0x010a
        /*0916*/ 	.byte	0xff
	.zero		1


	//   ....[129]....
        /*0918*/ 	.word	0x000094d0
        /*091c*/ 	.word	0x00000000
        /*0920*/ 	.word	0x00000070
        /*0924*/ 	.short	0x010a
        /*0926*/ 	.byte	0xff
	.zero		1


	//   ....[130]....
        /*0928*/ 	.word	0x00009530
        /*092c*/ 	.word	0x00000000
        /*0930*/ 	.word	0x00000078
        /*0934*/ 	.short	0x010a
        /*0936*/ 	.byte	0xff
	.zero		1


	//   ....[131]....
        /*0938*/ 	.word	0x00009590
        /*093c*/ 	.word	0x00000000
        /*0940*/ 	.word	0x00000080
        /*0944*/ 	.short	0x010a
        /*0946*/ 	.byte	0xff
	.zero		1


	//   ....[132]....
        /*0948*/ 	.word	0x000095f0
        /*094c*/ 	.word	0x00000000
        /*0950*/ 	.word	0x00000088
        /*0954*/ 	.short	0x010a
        /*0956*/ 	.byte	0xff
	.zero		1


	//   ....[133]....
        /*0958*/ 	.word	0x00009650
        /*095c*/ 	.word	0x00000000
        /*0960*/ 	.word	0x00000070
        /*0964*/ 	.short	0x010a
        /*0966*/ 	.byte	0xff
	.zero		1


	//   ....[134]....
        /*0968*/ 	.word	0x000096b0
        /*096c*/ 	.word	0x00000000
        /*0970*/ 	.word	0x00000078
        /*0974*/ 	.short	0x010a
        /*0976*/ 	.byte	0xff
	.zero		1


	//   ....[135]....
        /*0978*/ 	.word	0x00009710
        /*097c*/ 	.word	0x00000000
        /*0980*/ 	.word	0x00000080
        /*0984*/ 	.short	0x010a
        /*0986*/ 	.byte	0xff
	.zero		1


	//   ....[136]....
        /*0988*/ 	.word	0x00009760
        /*098c*/ 	.word	0x00000000
        /*0990*/ 	.word	0x000000a0
        /*0994*/ 	.short	0x010a
        /*0996*/ 	.byte	0xff
	.zero		1


	//   ....[137]....
        /*0998*/ 	.word	0x000097c0
        /*099c*/ 	.word	0x00000002
        /*09a0*/ 	.word	0x00000050
        /*09a4*/ 	.short	0x010a
        /*09a6*/ 	.byte	0xff
	.zero		1


	//   ....[138]....
        /*09a8*/ 	.word	0x00009810
        /*09ac*/ 	.word	0x00000040
        /*09b0*/ 	.word	0x000000c0
        /*09b4*/ 	.short	0x010a
        /*09b6*/ 	.byte	0xff
	.zero		1


	//   ....[139]....
        /*09b8*/ 	.word	0x00009860
        /*09bc*/ 	.word	0x00000002
        /*09c0*/ 	.word	0x00000050
        /*09c4*/ 	.short	0x010a
        /*09c6*/ 	.byte	0xff
	.zero		1


	//   ....[140]....
        /*09c8*/ 	.word	0x000098b0
        /*09cc*/ 	.word	0x00000000
        /*09d0*/ 	.word	0x00000050
        /*09d4*/ 	.short	0x010a
        /*09d6*/ 	.byte	0xff
	.zero		1


	//   ....[141]....
        /*09d8*/ 	.word	0x00009900
        /*09dc*/ 	.word	0x00000000
        /*09e0*/ 	.word	0x00000050
        /*09e4*/ 	.short	0x010a
        /*09e6*/ 	.byte	0xff
	.zero		1


	//----- nvinfo : EIATTR_NUM_MBARRIERS
	.align		4
.L_47:
        /*09e8*/ 	.byte	0x03, 0x38
        /*09ea*/ 	.short	0x0024


	//----- nvinfo : EIATTR_EXIT_INSTR_OFFSETS
	.align		4
        /*09ec*/ 	.byte	0x04, 0x1c
        /*09ee*/ 	.short	(.L_49 - .L_48)


	//   ....[0]....
.L_48:
        /*09f0*/ 	.word	0x00002590


	//   ....[1]....
        /*09f4*/ 	.word	0x00002a80


	//   ....[2]....
        /*09f8*/ 	.word	0x00002ae0


	//   ....[3]....
        /*09fc*/ 	.word	0x000039e0


	//   ....[4]....
        /*0a00*/ 	.word	0x00004a10


	//   ....[5]....
        /*0a04*/ 	.word	0x00004a50


	//   ....[6]....
        /*0a08*/ 	.word	0x00008c10


	//   ....[7]....
        /*0a0c*/ 	.word	0x00008c90


	//   ....[8]....
        /*0a10*/ 	.word	0x00008cc0


	//   ....[9]....
        /*0a14*/ 	.word	0x00008d30


	//----- nvinfo : EIATTR_MAX_THREADS
	.align		4
.L_49:
        /*0a18*/ 	.byte	0x04, 0x05
        /*0a1a*/ 	.short	(.L_51 - .L_50)
.L_50:
        /*0a1c*/ 	.word	0x00000100
        /*0a20*/ 	.word	0x00000001
        /*0a24*/ 	.word	0x00000001


	//----- nvinfo : EIATTR_CRS_STACK_SIZE
	.align		4
.L_51:
        /*0a28*/ 	.byte	0x04, 0x1e
        /*0a2a*/ 	.short	(.L_53 - .L_52)
.L_52:
        /*0a2c*/ 	.word	0x00000000


	//----- nvinfo : EIATTR_CBANK_PARAM_SIZE
	.align		4
.L_53:
        /*0a30*/ 	.byte	0x03, 0x19
        /*0a32*/ 	.short	0x0800


	//----- nvinfo : EIATTR_PARAM_CBANK
	.align		4
        /*0a34*/ 	.byte	0x04, 0x0a
        /*0a36*/ 	.short	(.L_55 - .L_54)
	.align		4
.L_54:
        /*0a38*/ 	.word	index@(.nv.constant0._ZN7cutlass13device_kernelINS_4gemm6kernel13GemmUniversalIN4cute5tupleIJiiiiEEENS1_10collective13CollectiveMmaINS1_35MainloopSm100TmaUmmaWarpSpecializedILi5ELi2ELi4ENS5_IJNS4_1CILi1EEESB_SB_EEEEENS5_IJNSA_ILi128EEESE_NSA_ILi64EEEEEENS_6half_tENS5_IJlSB_lEEESH_SI_NS4_8TiledMMAINS4_8MMA_AtomIJNS4_20SM100_MMA_F16BF16_SSISH_SH_fLi128ELi128ELNS4_4UMMA5MajorE0ELSN_0ELNSM_7ScaleInE0ELSO_0EEEEEENS4_6LayoutISC_NS5_IJNSA_ILi0EEESS_SS_EEEEENS5_IJNS4_10UnderscoreESV_SV_EEEEENS4_13SM90_TMA_LOADENS4_14ComposedLayoutINS4_7SwizzleILi3ELi4ELi3EEENS4_18smem_ptr_flag_bitsILi16EEENSR_INS5_IJNSA_ILi8EEESF_EEENS5_IJSF_SB_EEEEEEEvNS4_8identityESY_S18_vS19_EENS_8epilogue10collective18CollectiveEpilogueINS1B_23Sm100TmaWarpSpecializedILi4ELi2ELi32ELb1ELb0EEEJSG_NS5_IJNSR_ISE_SB_EENSR_INSA_ILi32EEESB_EEEEESH_SI_SH_SI_NS1B_6fusion15FusionCallbacksIS1F_NS1K_17LinearCombinationISH_fSH_fLNS_15FloatRoundStyleE2EEESG_S1J_JEEENS4_5SM1004TMEM4LOAD26SM100_TMEM_LOAD_32dp32b32xESY_NSZ_INS10_ILi2ELi4ELi3EEES13_NSR_INS5_IJS14_S1H_EEENS5_IJS1H_SB_EEEEEEENS4_39AutoVectorizingCopyWithAssumedAlignmentILi128EEENS4_14SM90_TMA_STOREES1Y_S20_S20_EEEvvEEEEvNT_6ParamsE)
        /*0a3c*/ 	.short	0x0380
        /*0a3e*/ 	.short	0x0800


	//----- nvinfo : EIATTR_SW_WAR
	.align		4
.L_55:
        /*0a40*/ 	.byte	0x04, 0x36
        /*0a42*/ 	.short	(.L_57 - .L_56)
.L_56:
        /*0a44*/ 	.word	0x00000008
.L_57:


//--------------------- .nv.callgraph             --------------------------
	.section	.nv.callgraph,"",@"SHT_CUDA_CALLGRAPH"
	.align	4
	.sectionentsize	8
	.align		4
        /*0000*/ 	.word	0x00000000
	.align		4
        /*0004*/ 	.word	0xffffffff
	.align		4
        /*0008*/ 	.word	index@(_ZN7cutlass13device_kernelINS_4gemm6kernel13GemmUniversalIN4cute5tupleIJiiiiEEENS1_10collective13CollectiveMmaINS1_35MainloopSm100TmaUmmaWarpSpecializedILi5ELi2ELi4ENS5_IJNS4_1CILi1EEESB_SB_EEEEENS5_IJNSA_ILi128EEESE_NSA_ILi64EEEEEENS_6half_tENS5_IJlSB_lEEESH_SI_NS4_8TiledMMAINS4_8MMA_AtomIJNS4_20SM100_MMA_F16BF16_SSISH_SH_fLi128ELi128ELNS4_4UMMA5MajorE0ELSN_0ELNSM_7ScaleInE0ELSO_0EEEEEENS4_6LayoutISC_NS5_IJNSA_ILi0EEESS_SS_EEEEENS5_IJNS4_10UnderscoreESV_SV_EEEEENS4_13SM90_TMA_LOADENS4_14ComposedLayoutINS4_7SwizzleILi3ELi4ELi3EEENS4_18smem_ptr_flag_bitsILi16EEENSR_INS5_IJNSA_ILi8EEESF_EEENS5_IJSF_SB_EEEEEEEvNS4_8identityESY_S18_vS19_EENS_8epilogue10collective18CollectiveEpilogueINS1B_23Sm100TmaWarpSpecializedILi4ELi2ELi32ELb1ELb0EEEJSG_NS5_IJNSR_ISE_SB_EENSR_INSA_ILi32EEESB_EEEEESH_SI_SH_SI_NS1B_6fusion15FusionCallbacksIS1F_NS1K_17LinearCombinationISH_fSH_fLNS_15FloatRoundStyleE2EEESG_S1J_JEEENS4_5SM1004TMEM4LOAD26SM100_TMEM_LOAD_32dp32b32xESY_NSZ_INS10_ILi2ELi4ELi3EEES13_NSR_INS5_IJS14_S1H_EEENS5_IJS1H_SB_EEEEEEENS4_39AutoVectorizingCopyWithAssumedAlignmentILi128EEENS4_14SM90_TMA_STOREES1Y_S20_S20_EEEvvEEEEvNT_6ParamsE)
	.align		4
        /*000c*/ 	.word	index@(__assertfail)
	.align		4
        /*0010*/ 	.word	0x00000000
	.align		4
        /*0014*/ 	.word	0xfffffffe
	.align		4
        /*0018*/ 	.word	0x00000000
	.align		4
        /*001c*/ 	.word	0xfffffffd
	.align		4
        /*0020*/ 	.word	0x00000000
	.align		4
        /*0024*/ 	.word	0xfffffffc


//--------------------- .nv.constant4             --------------------------
	.section	.nv.constant4,"a",@progbits
	.align	8
	.align		8
.nv.constant4:
        /*0000*/ 	.dword	__assertfail
	.align		8
        /*0008*/ 	.dword	__unnamed_1
	.align		8
        /*0010*/ 	.dword	__unnamed_2
	.align		8
        /*0018*/ 	.dword	_ZN40_INTERNAL_39f996ce_4_k_cu_1d5951e8_287574cuda3std3__45__cpo5beginE
	.align		8
        /*0020*/ 	.dword	_ZN40_INTERNAL_39f996ce_4_k_cu_1d5951e8_287574cuda3std3__45__cpo3endE
	.align		8
        /*0028*/ 	.dword	_ZN40_INTERNAL_39f996ce_4_k_cu_1d5951e8_287574cuda3std3__45__cpo6cbeginE
	.align		8
        /*0030*/ 	.dword	_ZN40_INTERNAL_39f996ce_4_k_cu_1d5951e8_287574cuda3std3__45__cpo4cendE
	.align		8
        /*0038*/ 	.dword	_ZN40_INTERNAL_39f996ce_4_k_cu_1d5951e8_287574cuda3std3__442_GLOBAL__N__39f996ce_4_k_cu_1d5951e8_287576ignoreE
	.align		8
        /*0040*/ 	.dword	_ZN40_INTERNAL_39f996ce_4_k_cu_1d5951e8_287574cuda3std3__419piecewise_constructE
	.align		8
        /*0048*/ 	.dword	_ZN40_INTERNAL_39f996ce_4_k_cu_1d5951e8_287574cuda3std3__48in_placeE
	.align		8
        /*0050*/ 	.dword	_ZN40_INTERNAL_39f996ce_4_k_cu_1d5951e8_287574cuda3std6ranges3__45__cpo4swapE
	.align		8
        /*0058*/ 	.dword	_ZN40_INTERNAL_39f996ce_4_k_cu_1d5951e8_287574cuda3std6ranges3__45__cpo9iter_moveE
	.align		8
        /*0060*/ 	.dword	_ZN40_INTERNAL_39f996ce_4_k_cu_1d5951e8_287574cute7productE
	.align		8
        /*0068*/ 	.dword	_ZN40_INTERNAL_39f996ce_4_k_cu_1d5951e8_287574cute1_E
	.align		8
        /*0070*/ 	.dword	$str$25
	.align		8
        /*0078*/ 	.dword	$str$26
	.align		8
        /*0080*/ 	.dword	$str$27
	.align		8
        /*0088*/ 	.dword	$str$28


//--------------------- .text._ZN7cutlass13device_kernelINS_4gemm6kernel13GemmUniversalIN4cute5tupleIJiiiiEEENS1_10collective13CollectiveMmaINS1_35MainloopSm100TmaUmmaWarpSpecializedILi5ELi2ELi4ENS5_IJNS4_1CILi1EEESB_SB_EEEEENS5_IJNSA_ILi128EEESE_NSA_ILi64EEEEEENS_6half_tENS5_IJlSB_lEEESH_SI_NS4_8TiledMMAINS4_8MMA_AtomIJNS4_20SM100_MMA_F16BF16_SSISH_SH_fLi128ELi128ELNS4_4UMMA5MajorE0ELSN_0ELNSM_7ScaleInE0ELSO_0EEEEEENS4_6LayoutISC_NS5_IJNSA_ILi0EEESS_SS_EEEEENS5_IJNS4_10UnderscoreESV_SV_EEEEENS4_13SM90_TMA_LOADENS4_14ComposedLayoutINS4_7SwizzleILi3ELi4ELi3EEENS4_18smem_ptr_flag_bitsILi16EEENSR_INS5_IJNSA_ILi8EEESF_EEENS5_IJSF_SB_EEEEEEEvNS4_8identityESY_S18_vS19_EENS_8epilogue10collective18CollectiveEpilogueINS1B_23Sm100TmaWarpSpecializedILi4ELi2ELi32ELb1ELb0EEEJSG_NS5_IJNSR_ISE_SB_EENSR_INSA_ILi32EEESB_EEEEESH_SI_SH_SI_NS1B_6fusion15FusionCallbacksIS1F_NS1K_17LinearCombinationISH_fSH_fLNS_15FloatRoundStyleE2EEESG_S1J_JEEENS4_5SM1004TMEM4LOAD26SM100_TMEM_LOAD_32dp32b32xESY_NSZ_INS10_ILi2ELi4ELi3EEES13_NSR_INS5_IJS14_S1H_EEENS5_IJS1H_SB_EEEEEEENS4_39AutoVectorizingCopyWithAssumedAlignmentILi128EEENS4_14SM90_TMA_STOREES1Y_S20_S20_EEEvvEEEEvNT_6ParamsE --------------------------
	.section	.text._ZN7cutlass13device_kernelINS_4gemm6kernel13GemmUniversalIN4cute5tupleIJiiiiEEENS1_10collective13CollectiveMmaINS1_35MainloopSm100TmaUmmaWarpSpecializedILi5ELi2ELi4ENS5_IJNS4_1CILi1EEESB_SB_EEEEENS5_IJNSA_ILi128EEESE_NSA_ILi64EEEEEENS_6half_tENS5_IJlSB_lEEESH_SI_NS4_8TiledMMAINS4_8MMA_AtomIJNS4_20SM100_MMA_F16BF16_SSISH_SH_fLi128ELi128ELNS4_4UMMA5MajorE0ELSN_0ELNSM_7ScaleInE0ELSO_0EEEEEENS4_6LayoutISC_NS5_IJNSA_ILi0EEESS_SS_EEEEENS5_IJNS4_10UnderscoreESV_SV_EEEEENS4_13SM90_TMA_LOADENS4_14ComposedLayoutINS4_7SwizzleILi3ELi4ELi3EEENS4_18smem_ptr_flag_bitsILi16EEENSR_INS5_IJNSA_ILi8EEESF_EEENS5_IJSF_SB_EEEEEEEvNS4_8identityESY_S18_vS19_EENS_8epilogue10collective18CollectiveEpilogueINS1B_23Sm100TmaWarpSpecializedILi4ELi2ELi32ELb1ELb0EEEJSG_NS5_IJNSR_ISE_SB_EENSR_INSA_ILi32EEESB_EEEEESH_SI_SH_SI_NS1B_6fusion15FusionCallbacksIS1F_NS1K_17LinearCombinationISH_fSH_fLNS_15FloatRoundStyleE2EEESG_S1J_JEEENS4_5SM1004TMEM4LOAD26SM100_TMEM_LOAD_32dp32b32xESY_NSZ_INS10_ILi2ELi4ELi3EEES13_NSR_INS5_IJS14_S1H_EEENS5_IJS1H_SB_EEEEEEENS4_39AutoVectorizingCopyWithAssumedAlignmentILi128EEENS4_14SM90_TMA_STOREES1Y_S20_S20_EEEvvEEEEvNT_6ParamsE,"ax",@progbits
	.align	128
.text._ZN7cutlass13device_kernelINS_4gemm6kernel13GemmUniversalIN4cute5tupleIJiiiiEEENS1_10collective13CollectiveMmaINS1_35MainloopSm100TmaUmmaWarpSpecializedILi5ELi2ELi4ENS5_IJNS4_1CILi1EEESB_SB_EEEEENS5_IJNSA_ILi128EEESE_NSA_ILi64EEEEEENS_6half_tENS5_IJlSB_lEEESH_SI_NS4_8TiledMMAINS4_8MMA_AtomIJNS4_20SM100_MMA_F16BF16_SSISH_SH_fLi128ELi128ELNS4_4UMMA5MajorE0ELSN_0ELNSM_7ScaleInE0ELSO_0EEEEEENS4_6LayoutISC_NS5_IJNSA_ILi0EEESS_SS_EEEEENS5_IJNS4_10UnderscoreESV_SV_EEEEENS4_13SM90_TMA_LOADENS4_14ComposedLayoutINS4_7SwizzleILi3ELi4ELi3EEENS4_18smem_ptr_flag_bitsILi16EEENSR_INS5_IJNSA_ILi8EEESF_EEENS5_IJSF_SB_EEEEEEEvNS4_8identityESY_S18_vS19_EENS_8epilogue10collective18CollectiveEpilogueINS1B_23Sm100TmaWarpSpecializedILi4ELi2ELi32ELb1ELb0EEEJSG_NS5_IJNSR_ISE_SB_EENSR_INSA_ILi32EEESB_EEEEESH_SI_SH_SI_NS1B_6fusion15FusionCallbacksIS1F_NS1K_17LinearCombinationISH_fSH_fLNS_15FloatRoundStyleE2EEESG_S1J_JEEENS4_5SM1004TMEM4LOAD26SM100_TMEM_LOAD_32dp32b32xESY_NSZ_INS10_ILi2ELi4ELi3EEES13_NSR_INS5_IJS14_S1H_EEENS5_IJS1H_SB_EEEEEEENS4_39AutoVectorizingCopyWithAssumedAlignmentILi128EEENS4_14SM90_TMA_STOREES1Y_S20_S20_EEEvvEEEEvNT_6ParamsE:
        .type           _ZN7cutlass13device_kernelINS_4gemm6kernel13GemmUniversalIN4cute5tupleIJiiiiEEENS1_10collective13CollectiveMmaINS1_35MainloopSm100TmaUmmaWarpSpecializedILi5ELi2ELi4ENS5_IJNS4_1CILi1EEESB_SB_EEEEENS5_IJNSA_ILi128EEESE_NSA_ILi64EEEEEENS_6half_tENS5_IJlSB_lEEESH_SI_NS4_8TiledMMAINS4_8MMA_AtomIJNS4_20SM100_MMA_F16BF16_SSISH_SH_fLi128ELi128ELNS4_4UMMA5MajorE0ELSN_0ELNSM_7ScaleInE0ELSO_0EEEEEENS4_6LayoutISC_NS5_IJNSA_ILi0EEESS_SS_EEEEENS5_IJNS4_10UnderscoreESV_SV_EEEEENS4_13SM90_TMA_LOADENS4_14ComposedLayoutINS4_7SwizzleILi3ELi4ELi3EEENS4_18smem_ptr_flag_bitsILi16EEENSR_INS5_IJNSA_ILi8EEESF_EEENS5_IJSF_SB_EEEEEEEvNS4_8identityESY_S18_vS19_EENS_8epilogue10collective18CollectiveEpilogueINS1B_23Sm100TmaWarpSpecializedILi4ELi2ELi32ELb1ELb0EEEJSG_NS5_IJNSR_ISE_SB_EENSR_INSA_ILi32EEESB_EEEEESH_SI_SH_SI_NS1B_6fusion15FusionCallbacksIS1F_NS1K_17LinearCombinationISH_fSH_fLNS_15FloatRoundStyleE2EEESG_S1J_JEEENS4_5SM1004TMEM4LOAD26SM100_TMEM_LOAD_32dp32b32xESY_NSZ_INS10_ILi2ELi4ELi3EEES13_NSR_INS5_IJS14_S1H_EEENS5_IJS1H_SB_EEEEEEENS4_39AutoVectorizingCopyWithAssumedAlignmentILi128EEENS4_14SM90_TMA_STOREES1Y_S20_S20_EEEvvEEEEvNT_6ParamsE,@function
        .size           _ZN7cutlass13device_kernelINS_4gemm6kernel13GemmUniversalIN4cute5tupleIJiiiiEEENS1_10collective13CollectiveMmaINS1_35MainloopSm100TmaUmmaWarpSpecializedILi5ELi2ELi4ENS5_IJNS4_1CILi1EEESB_SB_EEEEENS5_IJNSA_ILi128EEESE_NSA_ILi64EEEEEENS_6half_tENS5_IJlSB_lEEESH_SI_NS4_8TiledMMAINS4_8MMA_AtomIJNS4_20SM100_MMA_F16BF16_SSISH_SH_fLi128ELi128ELNS4_4UMMA5MajorE0ELSN_0ELNSM_7ScaleInE0ELSO_0EEEEEENS4_6LayoutISC_NS5_IJNSA_ILi0EEESS_SS_EEEEENS5_IJNS4_10UnderscoreESV_SV_EEEEENS4_13SM90_TMA_LOADENS4_14ComposedLayoutINS4_7SwizzleILi3ELi4ELi3EEENS4_18smem_ptr_flag_bitsILi16EEENSR_INS5_IJNSA_ILi8EEESF_EEENS5_IJSF_SB_EEEEEEEvNS4_8identityESY_S18_vS19_EENS_8epilogue10collective18CollectiveEpilogueINS1B_23Sm100TmaWarpSpecializedILi4ELi2ELi32ELb1ELb0EEEJSG_NS5_IJNSR_ISE_SB_EENSR_INSA_ILi32EEESB_EEEEESH_SI_SH_SI_NS1B_6fusion15FusionCallbacksIS1F_NS1K_17LinearCombinationISH_fSH_fLNS_15FloatRoundStyleE2EEESG_S1J_JEEENS4_5SM1004TMEM4LOAD26SM100_TMEM_LOAD_32dp32b32xESY_NSZ_INS10_ILi2ELi4ELi3EEES13_NSR_INS5_IJS14_S1H_EEENS5_IJS1H_SB_EEEEEEENS4_39AutoVectorizingCopyWithAssumedAlignmentILi128EEENS4_14SM90_TMA_STOREES1Y_S20_S20_EEEvvEEEEvNT_6ParamsE,(.L_x_179 - _ZN7cutlass13device_kernelINS_4gemm6kernel13GemmUniversalIN4cute5tupleIJiiiiEEENS1_10collective13CollectiveMmaINS1_35MainloopSm100TmaUmmaWarpSpecializedILi5ELi2ELi4ENS5_IJNS4_1CILi1EEESB_SB_EEEEENS5_IJNSA_ILi128EEESE_NSA_ILi64EEEEEENS_6half_tENS5_IJlSB_lEEESH_SI_NS4_8TiledMMAINS4_8MMA_AtomIJNS4_20SM100_MMA_F16BF16_SSISH_SH_fLi128ELi128ELNS4_4UMMA5MajorE0ELSN_0ELNSM_7ScaleInE0ELSO_0EEEEEENS4_6LayoutISC_NS5_IJNSA_ILi0EEESS_SS_EEEEENS5_IJNS4_10UnderscoreESV_SV_EEEEENS4_13SM90_TMA_LOADENS4_14ComposedLayoutINS4_7SwizzleILi3ELi4ELi3EEENS4_18smem_ptr_flag_bitsILi16EEENSR_INS5_IJNSA_ILi8EEESF_EEENS5_IJSF_SB_EEEEEEEvNS4_8identityESY_S18_vS19_EENS_8epilogue10collective18CollectiveEpilogueINS1B_23Sm100TmaWarpSpecializedILi4ELi2ELi32ELb1ELb0EEEJSG_NS5_IJNSR_ISE_SB_EENSR_INSA_ILi32EEESB_EEEEESH_SI_SH_SI_NS1B_6fusion15FusionCallbacksIS1F_NS1K_17LinearCombinationISH_fSH_fLNS_15FloatRoundStyleE2EEESG_S1J_JEEENS4_5SM1004TMEM4LOAD26SM100_TMEM_LOAD_32dp32b32xESY_NSZ_INS10_ILi2ELi4ELi3EEES13_NSR_INS5_IJS14_S1H_EEENS5_IJS1H_SB_EEEEEEENS4_39AutoVectorizingCopyWithAssumedAlignmentILi128EEENS4_14SM90_TMA_STOREES1Y_S20_S20_EEEvvEEEEvNT_6ParamsE)
        .other          _ZN7cutlass13device_kernelINS_4gemm6kernel13GemmUniversalIN4cute5tupleIJiiiiEEENS1_10collective13CollectiveMmaINS1_35MainloopSm100TmaUmmaWarpSpecializedILi5ELi2ELi4ENS5_IJNS4_1CILi1EEESB_SB_EEEEENS5_IJNSA_ILi128EEESE_NSA_ILi64EEEEEENS_6half_tENS5_IJlSB_lEEESH_SI_NS4_8TiledMMAINS4_8MMA_AtomIJNS4_20SM100_MMA_F16BF16_SSISH_SH_fLi128ELi128ELNS4_4UMMA5MajorE0ELSN_0ELNSM_7ScaleInE0ELSO_0EEEEEENS4_6LayoutISC_NS5_IJNSA_ILi0EEESS_SS_EEEEENS5_IJNS4_10UnderscoreESV_SV_EEEEENS4_13SM90_TMA_LOADENS4_14ComposedLayoutINS4_7SwizzleILi3ELi4ELi3EEENS4_18smem_ptr_flag_bitsILi16EEENSR_INS5_IJNSA_ILi8EEESF_EEENS5_IJSF_SB_EEEEEEEvNS4_8identityESY_S18_vS19_EENS_8epilogue10collective18CollectiveEpilogueINS1B_23Sm100TmaWarpSpecializedILi4ELi2ELi32ELb1ELb0EEEJSG_NS5_IJNSR_ISE_SB_EENSR_INSA_ILi32EEESB_EEEEESH_SI_SH_SI_NS1B_6fusion15FusionCallbacksIS1F_NS1K_17LinearCombinationISH_fSH_fLNS_15FloatRoundStyleE2EEESG_S1J_JEEENS4_5SM1004TMEM4LOAD26SM100_TMEM_LOAD_32dp32b32xESY_NSZ_INS10_ILi2ELi4ELi3EEES13_NSR_INS5_IJS14_S1H_EEENS5_IJS1H_SB_EEEEEEENS4_39AutoVectorizingCopyWithAssumedAlignmentILi128EEENS4_14SM90_TMA_STOREES1Y_S20_S20_EEEvvEEEEvNT_6ParamsE,@"STO_CUDA_ENTRY STV_DEFAULT"
_ZN7cutlass13device_kernelINS_4gemm6kernel13GemmUniversalIN4cute5tupleIJiiiiEEENS1_10collective13CollectiveMmaINS1_35MainloopSm100TmaUmmaWarpSpecializedILi5ELi2ELi4ENS5_IJNS4_1CILi1EEESB_SB_EEEEENS5_IJNSA_ILi128EEESE_NSA_ILi64EEEEEENS_6half_tENS5_IJlSB_lEEESH_SI_NS4_8TiledMMAINS4_8MMA_AtomIJNS4_20SM100_MMA_F16BF16_SSISH_SH_fLi128ELi128ELNS4_4UMMA5MajorE0ELSN_0ELNSM_7ScaleInE0ELSO_0EEEEEENS4_6LayoutISC_NS5_IJNSA_ILi0EEESS_SS_EEEEENS5_IJNS4_10UnderscoreESV_SV_EEEEENS4_13SM90_TMA_LOADENS4_14ComposedLayoutINS4_7SwizzleILi3ELi4ELi3EEENS4_18smem_ptr_flag_bitsILi16EEENSR_INS5_IJNSA_ILi8EEESF_EEENS5_IJSF_SB_EEEEEEEvNS4_8identityESY_S18_vS19_EENS_8epilogue10collective18CollectiveEpilogueINS1B_23Sm100TmaWarpSpecializedILi4ELi2ELi32ELb1ELb0EEEJSG_NS5_IJNSR_ISE_SB_EENSR_INSA_ILi32EEESB_EEEEESH_SI_SH_SI_NS1B_6fusion15FusionCallbacksIS1F_NS1K_17LinearCombinationISH_fSH_fLNS_15FloatRoundStyleE2EEESG_S1J_JEEENS4_5SM1004TMEM4LOAD26SM100_TMEM_LOAD_32dp32b32xESY_NSZ_INS10_ILi2ELi4ELi3EEES13_NSR_INS5_IJS14_S1H_EEENS5_IJS1H_SB_EEEEEEENS4_39AutoVectorizingCopyWithAssumedAlignmentILi128EEENS4_14SM90_TMA_STOREES1Y_S20_S20_EEEvvEEEEvNT_6ParamsE:
[----:B------:R-:W1:Y:S01]  /*0000*/  LDC R1, c[0x0][0x37c] ;  /* 0x0000df00ff017b82 */ /* 0x000e620000000800 */
[----:B------:R-:W2:Y:S01]  /*0010*/  S2R R101, SR_TID.X ;  /* 0x0000000000657919 */ /* 0x000ea20000002100 */
[----:B------:R-:W3:Y:S01]  /*0020*/  LDCU.64 UR4, c[0x0][0x890] ;  /* 0x00011200ff0477ac */ /* 0x000ee20008000a00 */
[----:B------:R-:W-:Y:S02]  /*0030*/  PRMT R88, RZ, 0x7610, R88 ;  /* 0x00007610ff587816 */ /* 0x000fe40000000058 */
[----:B------:R-:W-:Y:S01]  /*0040*/  ELECT P5, URZ, PT ;  /* 0x0000000000ff782f */ /* 0x000fe200038a0000 */
[----:B------:R-:W4:Y:S01]  /*0050*/  LDCU.64 UR46, c[0x0][0x358] ;  /* 0x00006b00ff2e77ac */ /* 0x000f220008000a00 */
[----:B---3--:R-:W-:-:S04]  /*0060*/  UISETP.NE.U32.AND UP0, UPT, UR4, URZ, UPT ;  /* 0x000000ff0400728c */ /* 0x008fc8000bf05070 */
[----:B------:R-:W-:Y:S01]  /*0070*/  UISETP.NE.AND.EX UP0, UPT, UR5, URZ, UPT, UP0 ;  /* 0x000000ff0500728c */ /* 0x000fe2000bf05300 */
[----:B--2---:R-:W-:-:S05]  /*0080*/  SHF.R.U32.HI R92, RZ, 0x5, R101 ;  /* 0x00000005ff5c7819 */ /* 0x004fca0000011665 */
[----:B------:R-:W2:Y:S02]  /*0090*/  SHFL.IDX PT, R0, R92, RZ, 0x1f ;  /* 0x00001fff5c007589 */ /* 0x000ea400000e0000 */
[----:B--2---:R-:W-:Y:S01]  /*00a0*/  R2UR UR8, R0 ;  /* 0x00000000000872ca */ /* 0x004fe200000e0000 */
[----:B-1--4-:R-:W-:-:S14]  /*00b0*/  BRA.U UP0, `(.L_x_0) ;  /* 0x00000001002c7547 */ /* 0x012fdc000b800000 */
[----:B------:R-:W1:Y:S02]  /*00c0*/  LDCU.64 UR6, c[0x0][0x888] ;  /* 0x00011100ff0677ac */ /* 0x000e640008000a00 */
[----:B-1----:R-:W-:-:S04]  /*00d0*/  UISETP.NE.U32.AND UP0, UPT, UR6, URZ, UPT ;  /* 0x000000ff0600728c */ /* 0x002fc8000bf05070 */
[----:B------:R-:W-:-:S09]  /*00e0*/  UISETP.NE.AND.EX UP0, UPT, UR7, URZ, UPT, UP0 ;  /* 0x000000ff0700728c */ /* 0x000fd2000bf05300 */
[----:B------:R-:W-:Y:S05]  /*00f0*/  BRA.U !UP0, `(.L_x_1) ;  /* 0x0000000108107547 */ /* 0x000fea000b800000 */
[----:B------:R-:W1:Y:S02]  /*0100*/  LDC.64 R2, c[0x0][0x888] ;  /* 0x00022200ff027b82 */ /* 0x000e640000000a00 */
[----:B-1----:R1:W5:Y:S01]  /*0110*/  LDG.E R49, desc[UR46][R2.64] ;  /* 0x0000002e02317981 */ /* 0x002362000c1e1900 */
[----:B------:R-:W-:Y:S01]  /*0120*/  HFMA2 R88, -RZ, RZ, 0, 5.9604644775390625e-08 ;  /* 0x00000001ff587431 */ /* 0x000fe200000001ff */
[----:B------:R-:W-:Y:S05]  /*0130*/  BRA `(.L_x_0) ;  /* 0x00000000000c7947 */ /* 0x000fea0003800000 */
.L_x_1:
[----:B------:R-:W1:Y:S01]  /*0140*/  LDCU UR6, c[0x0][0x880] ;  /* 0x00011000ff0677ac */ /* 0x000e620008000800 */
[----:B------:R-:W-:Y:S01]  /*0150*/  HFMA2 R88, -RZ, RZ, 0, 5.9604644775390625e-08 ;  /* 0x00000001ff587431 */ /* 0x000fe200000001ff */
[----:B-1----:R-:W-:-:S07]  /*0160*/  MOV R49, UR6 ;  /* 0x0000000600317c02 */ /* 0x002fce0008000f00 */
.L_x_0:
[----:B------:R-:W2:Y:S02]  /*0170*/  LDCU.64 UR6, c[0x0][0x8b0] ;  /* 0x00011600ff0677ac */ /* 0x000ea40008000a00 */
[----:B--2---:R-:W-:-:S04]  /*0180*/  UISETP.NE.U32.AND UP0, UPT, UR6, URZ, UPT ;  /* 0x000000ff0600728c */ /* 0x004fc8000bf05070 */
[----:B------:R-:W-:-:S09]  /*0190*/  UISETP.NE.AND.EX UP0, UPT, UR7, URZ, UPT, UP0 ;  /* 0x000000ff0700728c */ /* 0x000fd2000bf05300 */
[----:B------:R-:W-:Y:S05]  /*01a0*/  BRA.U UP0, `(.L_x_2) ;  /* 0x0000000100247547 */ /* 0x000fea000b800000 */
[----:B------:R-:W2:Y:S02]  /*01b0*/  LDCU.64 UR6, c[0x0][0x8a8] ;  /* 0x00011500ff0677ac */ /* 0x000ea40008000a00 */
[----:B--2---:R-:W-:-:S04]  /*01c0*/  UISETP.NE.U32.AND UP0, UPT, UR6, URZ, UPT ;  /* 0x000000ff0600728c */ /* 0x004fc8000bf05070 */
[----:B------:R-:W-:-:S09]  /*01d0*/  UISETP.NE.AND.EX UP0, UPT, UR7, URZ, UPT, UP0 ;  /* 0x000000ff0700728c */ /* 0x000fd2000bf05300 */
[----:B------:R-:W-:Y:S05]  /*01e0*/  BRA.U !UP0, `(.L_x_3) ;  /* 0x00000001080c7547 */ /* 0x000fea000b800000 */
[----:B-1----:R-:W1:Y:S02]  /*01f0*/  LDC.64 R2, c[0x0][0x8a8] ;  /* 0x00022a00ff027b82 */ /* 0x002e640000000a00 */
[----:B-1----:R2:W5:Y:S01]  /*0200*/  LDG.E R47, desc[UR46][R2.64] ;  /* 0x0000002e022f7981 */ /* 0x002562000c1e1900 */
[----:B------:R-:W-:Y:S05]  /*0210*/  BRA `(.L_x_2) ;  /* 0x0000000000087947 */ /* 0x000fea0003800000 */
.L_x_3:
[----:B------:R-:W2:Y:S02]  /*0220*/  LDCU UR6, c[0x0][0x8a0] ;  /* 0x00011400ff0677ac */ /* 0x000ea40008000800 */
[----:B--2---:R-:W-:Y:S02]  /*0230*/  MOV R47, UR6 ;  /* 0x00000006002f7c02 */ /* 0x004fe40008000f00 */
.L_x_2:
[----:B------:R-:W-:Y:S01]  /*0240*/  IMAD.U32 R0, RZ, RZ, UR8 ;  /* 0x00000008ff007e24 */ /* 0x000fe2000f8e00ff */
[----:B------:R-:W-:Y:S04]  /*0250*/  BSSY.RECONVERGENT B0, `(.L_x_4) ;  /* 0x000000c000007945 */ /* 0x000fe80003800200 */
[C---:B------:R-:W-:Y:S02]  /*0260*/  ISETP.NE.OR P1, PT, R0.reuse, 0x1, !P5 ;  /* 0x000000010000780c */ /* 0x040fe40006f25670 */
[----:B------:R-:W-:-:S11]  /*0270*/  ISETP.NE.OR P0, PT, R0, 0x3, !P5 ;  /* 0x000000030000780c */ /* 0x000fd60006f05670 */
[----:B------:R-:W-:Y:S05]  /*0280*/  @P1 BRA `(.L_x_5) ;  /* 0x0000000000201947 */ /* 0x000fea0003800000 */
[----:B------:R-:W3:Y:S02]  /*0290*/  LDCU.64 UR6, c[0x0][0x348] ;  /* 0x00006900ff0677ac */ /* 0x000ee40008000a00 */
[----:B---3--:R-:W-:Y:S02]  /*02a0*/  UIADD3 UR10, UP1, UPT, UR6, 0x80, URZ ;  /* 0x00000080060a7890 */ /* 0x008fe4000ff3e0ff */
[----:B------:R-:W-:Y:S02]  /*02b0*/  UIADD3 UR6, UP0, UPT, UR6, 0x180, URZ ;  /* 0x0000018006067890 */ /* 0x000fe4000ff1e0ff */
[----:B------:R-:W-:Y:S02]  /*02c0*/  UIADD3.X UR11, UPT, UPT, URZ, UR7, URZ, UP1, !UPT ;  /* 0x00000007ff0b7290 */ /* 0x000fe40008ffe4ff */
[----:B------:R-:W-:-:S07]  /*02d0*/  UIADD3.X UR7, UPT, UPT, URZ, UR7, URZ, UP0, !UPT ;  /* 0x00000007ff077290 */ /* 0x000fce00087fe4ff */
[----:B------:R3:W-:Y:S02]  /*02e0*/  UTMACCTL.PF [UR10] ;  /* 0x000000000a0079b9 */ /* 0x0007e40008040000 */
[----:B------:R3:W-:Y:S02]  /*02f0*/  UTMACCTL.PF [UR6] ;  /* 0x00000000060079b9 */ /* 0x0007e40008040000 */
[----:B---3--:R-:W-:Y:S01]  /*0300*/  NOP ;  /* 0x0000000000007918 */ /* 0x008fe20000000000 */
.L_x_5:
[----:B------:R-:W-:Y:S05]  /*0310*/  BSYNC.RECONVERGENT B0 ;  /* 0x0000000000007941 */ /* 0x000fea0003800200 */
.L_x_4:
[----:B------:R-:W-:Y:S04]  /*0320*/  BSSY.RECONVERGENT B0, `(.L_x_6) ;  /* 0x000000a000007945 */ /* 0x000fe80003800200 */
        /* <DEDUP_REMOVED lines=9> */
.L_x_7:
[----:B------:R-:W-:Y:S05]  /*03c0*/  BSYNC.RECONVERGENT B0 ;  /* 0x0000000000007941 */ /* 0x000fea0003800200 */
.L_x_6:
[----:B------:R-:W3:Y:S01]  /*03d0*/  LDCU.64 UR6, c[0x0][0x888] ;  /* 0x00011100ff0677ac */ /* 0x000ee20008000a00 */
[----:B------:R-:W-:Y:S02]  /*03e0*/  UISETP.EQ.U32.AND UP1, UPT, UR4, URZ, UPT ;  /* 0x000000ff0400728c */ /* 0x000fe4000bf22070 */
[----:B------:R-:W-:Y:S02]  /*03f0*/  UPLOP3.LUT UP2, UPT, UPT, UPT, UPT, 0x80, 0x8 ;  /* 0x000000000008789c */ /* 0x000fe40003f4f070 */
[----:B---3--:R-:W-:-:S04]  /*0400*/  UISETP.NE.U32.AND UP0, UPT, UR6, URZ, UPT ;  /* 0x000000ff0600728c */ /* 0x008fc8000bf05070 */
[----:B------:R-:W-:-:S04]  /*0410*/  UISETP.NE.AND.EX UP0, UPT, UR7, URZ, UPT, UP0 ;  /* 0x000000ff0700728c */ /* 0x000fc8000bf05300 */
[----:B------:R-:W-:-:S04]  /*0420*/  UISETP.EQ.OR.EX UP3, UPT, UR5, URZ, !UP0, UP1 ;  /* 0x000000ff0500728c */ /* 0x000fc8000c762710 */
[----:B------:R-:W-:-:S05]  /*0430*/  UP2UR UR50, UPR, URZ, 0x8 ;  /* 0x00000008ff327883 */ /* 0x000fca0008000000 */
[----:B------:R-:W-:Y:S07]  /*0440*/  BRA.U !UP3, `(.L_x_8) ;  /* 0x000000010b207547 */ /* 0x000fee000b800000 */
[----:B------:R-:W-:Y:S01]  /*0450*/  UISETP.NE.U32.AND UP2, UPT, UR4, URZ, UPT ;  /* 0x000000ff0400728c */ /* 0x000fe2000bf45070 */
[----:B-----5:R-:W-:Y:S01]  /*0460*/  FSETP.NEU.AND P0, PT, R49, RZ, PT ;  /* 0x000000ff3100720b */ /* 0x020fe20003f0d000 */
[----:B------:R-:W-:Y:S02]  /*0470*/  USEL UR4, URZ, 0xffffffff, UP0 ;  /* 0xffffffffff047887 */ /* 0x000fe40008000000 */
[----:B------:R-:W-:-:S10]  /*0480*/  UISETP.NE.AND.EX UP2, UPT, UR5, URZ, UPT, UP2 ;  /* 0x000000ff0500728c */ /* 0x000fd4000bf45320 */
[----:B------:R-:W-:Y:S01]  /*0490*/  VOTEU.ANY UP1, P0 ;  /* 0x0000000000ff7886 */ /* 0x000fe20000020100 */
[----:B------:R-:W-:-:S04]  /*04a0*/  @!UP2 USEL UR4, URZ, 0xffffffff, UP1 ;  /* 0xffffffffff04a887 */ /* 0x000fc80008800000 */
[----:B------:R-:W-:-:S04]  /*04b0*/  ULOP3.LUT UR4, UR4, 0x1, URZ, 0xc0, !UPT ;  /* 0x0000000104047892 */ /* 0x000fc8000f8ec0ff */
[----:B------:R-:W-:-:S11]  /*04c0*/  UISETP.NE.U32.AND UP2, UPT, UR4, 0x1, UPT ;  /* 0x000000010400788c */ /* 0x000fd6000bf45070 */
.L_x_8:
[----:B-12---:R-:W1:Y:S01]  /*04d0*/  SHFL.IDX PT, R2, R92, RZ, 0x1f ;  /* 0x00001fff5c027589 */ /* 0x006e6200000e0000 */
[----:B------:R-:W-:-:S04]  /*04e0*/  UISETP.NE.AND UP1, UPT, UR8, 0x2, UPT ;  /* 0x000000020800788c */ /* 0x000fc8000bf25270 */
[----:B------:R-:W-:Y:S01]  /*04f0*/  USEL UR6, URZ, 0x1, UP1 ;  /* 0x00000001ff067887 */ /* 0x000fe20008800000 */
[----:B-1----:R-:W-:-:S13]  /*0500*/  ISETP.NE.AND P0, PT, R2, RZ, PT ;  /* 0x000000ff0200720c */ /* 0x002fda0003f05270 */
[----:B------:R-:W-:Y:S05]  /*0510*/  @P0 BRA `(.L_x_9) ;  /* 0x0000000000500947 */ /* 0x000fea0003800000 */
[----:B------:R-:W1:Y:S01]  /*0520*/  S2UR UR5, SR_CgaCtaId ;  /* 0x00000000000579c3 */ /* 0x000e620000008800 */
[----:B------:R-:W-:Y:S01]  /*0530*/  UMOV UR7, 0x400 ;  /* 0x0000040000077882 */ /* 0x000fe20000000000 */
[----:B------:R-:W-:Y:S01]  /*0540*/  UMOV UR4, 0x1 ;  /* 0x0000000100047882 */ /* 0x000fe20000000000 */
[----:B------:R-:W-:Y:S01]  /*0550*/  ELECT P0, URZ, PT ;  /* 0x0000000000ff782f */ /* 0x000fe20003800000 */
[----:B------:R-:W-:-:S04]  /*0560*/  UIADD3 UR10, UPT, UPT, -UR4, 0x100000, URZ ;  /* 0x00100000040a7890 */ /* 0x000fc8000fffe1ff */
[----:B------:R-:W-:Y:S02]  /*0570*/  USHF.L.U32 UR11, UR10, 0xb, URZ ;  /* 0x0000000b0a0b7899 */ /* 0x000fe400080006ff */
[----:B------:R-:W-:Y:S02]  /*0580*/  USHF.L.U32 UR10, UR10, 0x1, URZ ;  /* 0x000000010a0a7899 */ /* 0x000fe400080006ff */
[----:B-1----:R-:W-:Y:S01]  /*0590*/  ULEA UR5, UR5, UR7, 0x18 ;  /* 0x0000000705057291 */ /* 0x002fe2000f8ec0ff */
[----:B------:R-:W1:Y:S11]  /*05a0*/  FENCE.VIEW.ASYNC.S ;  /* 0x00000000000073c6 */ /* 0x000e760000000000 */
[----:B-1----:R1:W2:Y:S01]  /*05b0*/  SYNCS.EXCH.64 URZ, [UR5], UR10 ;  /* 0x0000000a05ff75b2 */ /* 0x0022a20008000100 */
[----:B------:R1:W3:Y:S01]  /*05c0*/  SYNCS.EXCH.64 URZ, [UR5+0x28], UR10 ;  /* 0x0000280a05ff75b2 */ /* 0x0002e20008000100 */
[----:B------:R1:W4:Y:S01]  /*05d0*/  SYNCS.EXCH.64 URZ, [UR5+0x8], UR10 ;  /* 0x0000080a05ff75b2 */ /* 0x0003220008000100 */
[----:B------:R1:W1:Y:S01]  /*05e0*/  SYNCS.EXCH.64 URZ, [UR5+0x30], UR10 ;  /* 0x0000300a05ff75b2 */ /* 0x0002620008000100 */
[----:B------:R1:W1:Y:S01]  /*05f0*/  SYNCS.EXCH.64 URZ, [UR5+0x10], UR10 ;  /* 0x0000100a05ff75b2 */ /* 0x0002620008000100 */
[----:B------:R1:W1:Y:S01]  /*0600*/  SYNCS.EXCH.64 URZ, [UR5+0x38], UR10 ;  /* 0x0000380a05ff75b2 */ /* 0x0002620008000100 */
[----:B------:R1:W1:Y:S01]  /*0610*/  SYNCS.EXCH.64 URZ, [UR5+0x18], UR10 ;  /* 0x0000180a05ff75b2 */ /* 0x0002620008000100 */
[----:B------:R1:W1:Y:S01]  /*0620*/  SYNCS.EXCH.64 URZ, [UR5+0x40], UR10 ;  /* 0x0000400a05ff75b2 */ /* 0x0002620008000100 */
[----:B------:R1:W1:Y:S01]  /*0630*/  SYNCS.EXCH.64 URZ, [UR5+0x20], UR10 ;  /* 0x0000200a05ff75b2 */ /* 0x0002620008000100 */
[----:B------:R1:W1:Y:S01]  /*0640*/  SYNCS.EXCH.64 URZ, [UR5+0x48], UR10 ;  /* 0x0000480a05ff75b2 */ /* 0x0002620008000100 */
[----:B------:R-:W-:Y:S01]  /*0650*/  NOP ;  /* 0x0000000000007918 */ /* 0x000fe20000000000 */
.L_x_9:
[----:B------:R-:W2:Y:S01]  /*0660*/  SHFL.IDX PT, R2, R92, RZ, 0x1f ;  /* 0x00001fff5c027589 */ /* 0x000ea200000e0000 */
[----:B------:R-:W-:Y:S01]  /*0670*/  NOP ;  /* 0x0000000000007918 */ /* 0x000fe20000000000 */
[----:B--2---:R-:W-:-:S13]  /*0680*/  ISETP.NE.AND P0, PT, R2, 0x1, PT ;  /* 0x000000010200780c */ /* 0x004fda0003f05270 */
[----:B------:R-:W-:Y:S05]  /*0690*/  @P0 BRA `(.L_x_10) ;  /* 0x0000000000580947 */ /* 0x000fea0003800000 */
[----:B------:R-:W2:Y:S01]  /*06a0*/  S2UR UR7, SR_CgaCtaId ;  /* 0x00000000000779c3 */ /* 0x000ea20000008800 */
[----:B------:R-:W-:Y:S01]  /*06b0*/  UMOV UR9, 0x400 ;  /* 0x0000040000097882 */ /* 0x000fe20000000000 */
[----:B-1----:R-:W-:Y:S01]  /*06c0*/  UMOV UR5, 0x20 ;  /* 0x0000002000057882 */ /* 0x002fe20000000000 */
[----:B------:R-:W-:Y:S01]  /*06d0*/  UMOV UR4, 0x80 ;  /* 0x0000008000047882 */ /* 0x000fe20000000000 */
[----:B------:R-:W-:-:S04]  /*06e0*/  UIADD3 UR10, UPT, UPT, -UR5, 0x100000, URZ ;  /* 0x00100000050a7890 */ /* 0x000fc8000fffe1ff */
[----:B------:R-:W-:Y:S02]  /*06f0*/  USHF.L.U32 UR11, UR10, 0xb, URZ ;  /* 0x0000000b0a0b7899 */ /* 0x000fe400080006ff */
[----:B------:R-:W-:Y:S02]  /*0700*/  USHF.L.U32 UR10, UR10, 0x1, URZ ;  /* 0x000000010a0a7899 */ /* 0x000fe400080006ff */
[----:B------:R-:W-:-:S04]  /*0710*/  UIADD3 UR4, UPT, UPT, -UR4, 0x100000, URZ ;  /* 0x0010000004047890 */ /* 0x000fc8000fffe1ff */
[----:B------:R-:W-:Y:S02]  /*0720*/  USHF.L.U32 UR5, UR4, 0xb, URZ ;  /* 0x0000000b04057899 */ /* 0x000fe400080006ff */
[----:B------:R-:W-:Y:S01]  /*0730*/  USHF.L.U32 UR4, UR4, 0x1, URZ ;  /* 0x0000000104047899 */ /* 0x000fe200080006ff */
[----:B------:R-:W-:Y:S01]  /*0740*/  ELECT P0, URZ, PT ;  /* 0x0000000000ff782f */ /* 0x000fe20003800000 */
[----:B--2---:R-:W-:Y:S01]  /*0750*/  ULEA UR7, UR7, UR9, 0x18 ;  /* 0x0000000907077291 */ /* 0x004fe2000f8ec0ff */
[----:B------:R-:W1:Y:S11]  /*0760*/  FENCE.VIEW.ASYNC.S ;  /* 0x00000000000073c6 */ /* 0x000e760000000000 */
[----:B-1----:R2:W1:Y:S01]  /*0770*/  SYNCS.EXCH.64 URZ, [UR7+0x50], UR10 ;  /* 0x0000500a07ff75b2 */ /* 0x0024620008000100 */
[----:B------:R2:W1:Y:S01]  /*0780*/  SYNCS.EXCH.64 URZ, [UR7+0x70], UR4 ;  /* 0x0000700407ff75b2 */ /* 0x0004620008000100 */
[----:B------:R2:W1:Y:S01]  /*0790*/  SYNCS.EXCH.64 URZ, [UR7+0x58], UR10 ;  /* 0x0000580a07ff75b2 */ /* 0x0004620008000100 */
[----:B------:R2:W1:Y:S01]  /*07a0*/  SYNCS.EXCH.64 URZ, [UR7+0x78], UR4 ;  /* 0x0000780407ff75b2 */ /* 0x0004620008000100 */
[----:B------:R2:W1:Y:S01]  /*07b0*/  SYNCS.EXCH.64 URZ, [UR7+0x60], UR10 ;  /* 0x0000600a07ff75b2 */ /* 0x0004620008000100 */
[----:B------:R2:W1:Y:S01]  /*07c0*/  SYNCS.EXCH.64 URZ, [UR7+0x80], UR4 ;  /* 0x0000800407ff75b2 */ /* 0x0004620008000100 */
[----:B------:R2:W1:Y:S01]  /*07d0*/  SYNCS.EXCH.64 URZ, [UR7+0x68], UR10 ;  /* 0x0000680a07ff75b2 */ /* 0x0004620008000100 */
[----:B------:R2:W1:Y:S02]  /*07e0*/  SYNCS.EXCH.64 URZ, [UR7+0x88], UR4 ;  /* 0x0000880407ff75b2 */ /* 0x0004640008000100 */
[----:B--2---:R-:W-:Y:S01]  /*07f0*/  NOP ;  /* 0x0000000000007918 */ /* 0x004fe20000000000 */
.L_x_10:
[----:B------:R-:W2:Y:S01]  /*0800*/  SHFL.IDX PT, R2, R92, RZ, 0x1f ;  /* 0x00001fff5c027589 */ /* 0x000ea200000e0000 */
[----:B------:R-:W-:Y:S01]  /*0810*/  NOP ;  /* 0x0000000000007918 */ /* 0x000fe20000000000 */
[----:B--2---:R-:W-:-:S13]  /*0820*/  ISETP.NE.AND P0, PT, R2, 0x3, PT ;  /* 0x000000030200780c */ /* 0x004fda0003f05270 */
[----:B------:R-:W-:Y:S05]  /*0830*/  @P0 BRA `(.L_x_11) ;  /* 0x0000000000300947 */ /* 0x000fea0003800000 */
[----:B-1----:R-:W1:Y:S01]  /*0840*/  S2UR UR5, SR_CgaCtaId ;  /* 0x00000000000579c3 */ /* 0x002e620000008800 */
        /* <DEDUP_REMOVED lines=8> */
[----:B-1----:R2:W1:Y:S01]  /*08d0*/  SYNCS.EXCH.64 URZ, [UR5+0x90], UR10 ;  /* 0x0000900a05ff75b2 */ /* 0x0024620008000100 */
[----:B------:R2:W1:Y:S02]  /*08e0*/  SYNCS.EXCH.64 URZ, [UR5+0x98], UR10 ;  /* 0x0000980a05ff75b2 */ /* 0x0004640008000100 */
[----:B--2---:R-:W-:Y:S01]  /*08f0*/  NOP ;  /* 0x0000000000007918 */ /* 0x004fe20000000000 */
.L_x_11:
[----:B------:R-:W2:Y:S01]  /*0900*/  SHFL.IDX PT, R2, R92, RZ, 0x1f ;  /* 0x00001fff5c027589 */ /* 0x000ea200000e0000 */
[----:B------:R-:W-:Y:S01]  /*0910*/  NOP ;  /* 0x0000000000007918 */ /* 0x000fe20000000000 */
[----:B--2---:R-:W-:-:S13]  /*0920*/  ISETP.NE.AND P0, PT, R2, 0x4, PT ;  /* 0x000000040200780c */ /* 0x004fda0003f05270 */
[----:B------:R-:W-:Y:S05]  /*0930*/  @P0 BRA `(.L_x_12) ;  /* 0x00000000004c0947 */ /* 0x000fea0003800000 */
[----:B-1----:R-:W1:Y:S01]  /*0940*/  S2UR UR5, SR_CgaCtaId ;  /* 0x00000000000579c3 */ /* 0x002e620000008800 */
[----:B------:R-:W-:Y:S01]  /*0950*/  UMOV UR9, 0x100 ;  /* 0x0000010000097882 */ /* 0x000fe20000000000 */
[----:B------:R-:W-:Y:S01]  /*0960*/  UMOV UR7, 0x400 ;  /* 0x0000040000077882 */ /* 0x000fe20000000000 */
[----:B------:R-:W-:Y:S01]  /*0970*/  USEL UR9, UR9, 0xe0, UP2 ;  /* 0x000000e009097887 */ /* 0x000fe20009000000 */
[----:B------:R-:W-:Y:S01]  /*0980*/  UMOV UR4, 0x1 ;  /* 0x0000000100047882 */ /* 0x000fe20000000000 */
[----:B------:R-:W-:Y:S01]  /*0990*/  ELECT P0, URZ, PT ;  /* 0x0000000000ff782f */ /* 0x000fe20003800000 */
[----:B------:R-:W-:-:S04]  /*09a0*/  UIADD3 UR10, UPT, UPT, -UR4, 0x100000, URZ ;  /* 0x00100000040a7890 */ /* 0x000fc8000fffe1ff */
[----:B------:R-:W-:Y:S02]  /*09b0*/  USHF.L.U32 UR11, UR10, 0xb, URZ ;  /* 0x0000000b0a0b7899 */ /* 0x000fe400080006ff */
[----:B------:R-:W-:Y:S02]  /*09c0*/  USHF.L.U32 UR10, UR10, 0x1, URZ ;  /* 0x000000010a0a7899 */ /* 0x000fe400080006ff */
[----:B------:R-:W-:-:S04]  /*09d0*/  UIADD3 UR12, UPT, UPT, -UR9, 0x100000, URZ ;  /* 0x00100000090c7890 */ /* 0x000fc8000fffe1ff */
[----:B------:R-:W-:Y:S02]  /*09e0*/  USHF.L.U32 UR13, UR12, 0xb, URZ ;  /* 0x0000000b0c0d7899 */ /* 0x000fe400080006ff */
[----:B------:R-:W-:Y:S02]  /*09f0*/  USHF.L.U32 UR12, UR12, 0x1, URZ ;  /* 0x000000010c0c7899 */ /* 0x000fe400080006ff */
[----:B-1----:R-:W-:Y:S01]  /*0a00*/  ULEA UR5, UR5, UR7, 0x18 ;  /* 0x0000000705057291 */ /* 0x002fe2000f8ec0ff */
[----:B------:R-:W1:Y:S11]  /*0a10*/  FENCE.VIEW.ASYNC.S ;  /* 0x00000000000073c6 */ /* 0x000e760000000000 */
[----:B-1----:R2:W1:Y:S01]  /*0a20*/  SYNCS.EXCH.64 URZ, [UR5+0xa0], UR10 ;  /* 0x0000a00a05ff75b2 */ /* 0x0024620008000100 */
[----:B------:R2:W1:Y:S01]  /*0a30*/  SYNCS.EXCH.64 URZ, [UR5+0xb0], UR12 ;  /* 0x0000b00c05ff75b2 */ /* 0x0004620008000100 */
[----:B------:R2:W1:Y:S01]  /*0a40*/  SYNCS.EXCH.64 URZ, [UR5+0xa8], UR10 ;  /* 0x0000a80a05ff75b2 */ /* 0x0004620008000100 */
[----:B------:R2:W1:Y:S02]  /*0a50*/  SYNCS.EXCH.64 URZ, [UR5+0xb8], UR12 ;  /* 0x0000b80c05ff75b2 */ /* 0x0004640008000100 */
[----:B--2---:R-:W-:Y:S01]  /*0a60*/  NOP ;  /* 0x0000000000007918 */ /* 0x004fe20000000000 */
.L_x_12:
        /* <DEDUP_REMOVED lines=26> */
.L_x_13:
        /* <DEDUP_REMOVED lines=18> */
.L_x_14:
[----:B-1----:R-:W1:Y:S01]  /*0d30*/  S2UR UR5, SR_CTAID.X ;  /* 0x00000000000579c3 */ /* 0x002e620000002500 */
[----:B------:R-:W-:-:S05]  /*0d40*/  CS2R.32 R87, SR_CgaSize ;  /* 0x0000000000577805 */ /* 0x000fca0000008a00 */
[----:B------:R-:W-:-:S05]  /*0d50*/  IMAD R87, R87, -0xa0, RZ ;  /* 0xffffff6057577824 */ /* 0x000fca00078e02ff */
[----:B------:R-:W-:-:S14]  /*0d60*/  R2UR UR9, R87 ;  /* 0x00000000570972ca */ /* 0x000fdc00000e0000 */
[----:B------:R-:W2:Y:S01]  /*0d70*/  LDCU UR9, c[0x0][UR9+0x2b0] ;  /* 0x00005600090977ac */ /* 0x000ea20008000800 */
[----:B------:R-:W-:Y:S01]  /*0d80*/  NOP ;  /* 0x0000000000007918 */ /* 0x000fe20000000000 */
[----:B------:R-:W-:-:S05]  /*0d90*/  CS2R.32 R87, SR_CgaSize ;  /* 0x0000000000577805 */ /* 0x000fca0000008a00 */
[----:B------:R-:W-:-:S05]  /*0da0*/  IMAD R87, R87, -0xa0, RZ ;  /* 0xffffff6057577824 */ /* 0x000fca00078e02ff */
[----:B------:R-:W-:-:S14]  /*0db0*/  R2UR UR7, R87 ;  /* 0x00000000570772ca */ /* 0x000fdc00000e0000 */
[----:B------:R-:W3:Y:S01]  /*0dc0*/  LDCU UR7, c[0x0][UR7+0x2b4] ;  /* 0x00005680070777ac */ /* 0x000ee20008000800 */
[----:B------:R-:W4:Y:S08]  /*0dd0*/  S2UR UR4, SR_CTAID.Y ;  /* 0x00000000000479c3 */ /* 0x000f300000002600 */
[----:B------:R-:W3:Y:S01]  /*0de0*/  LDC R10, c[0x0][0xb24] ;  /* 0x0002c900ff0a7b82 */ /* 0x000ee20000000800 */
[----:B-1----:R-:W-:-:S02]  /*0df0*/  I2FP.F32.U32 R87, UR5 ;  /* 0x0000000500577c45 */ /* 0x002fc40008201000 */
[----:B------:R-:W-:-:S05]  /*0e00*/  CS2R.32 R3, SR_CgaSize ;  /* 0x0000000000037805 */ /* 0x000fca0000008a00 */
[----:B------:R-:W-:-:S06]  /*0e10*/  IMAD R3, R3, -0xa0, RZ ;  /* 0xffffff6003037824 */ /* 0x000fcc00078e02ff */
[----:B------:R-:W1:Y:S01]  /*0e20*/  LDC R3, c[0x0][R3+0x2a0] ;  /* 0x0000a80003037b82 */ /* 0x000e620000000800 */
[----:B------:R-:W-:Y:S01]  /*0e30*/  MOV R15, UR5 ;  /* 0x00000005000f7c02 */ /* 0x000fe20008000f00 */
[----:B--2---:R-:W-:Y:S01]  /*0e40*/  FMUL R87, R87, UR9 ;  /* 0x0000000957577c20 */ /* 0x004fe20008400000 */
[----:B----4-:R-:W-:Y:S02]  /*0e50*/  I2FP.F32.U32 R86, UR4 ;  /* 0x0000000400567c45 */ /* 0x010fe40008201000 */
[----:B------:R-:W-:-:S05]  /*0e60*/  CS2R.32 R2, SR_CgaSize ;  /* 0x0000000000027805 */ /* 0x000fca0000008a00 */
[----:B------:R-:W-:-:S06]  /*0e70*/  IMAD R2, R2, -0xa0, RZ ;  /* 0xffffff6002027824 */ /* 0x000fcc00078e02ff */
[----:B------:R-:W2:Y:S01]  /*0e80*/  LDC R2, c[0x0][R2+0x2a4] ;  /* 0x0000a90002027b82 */ /* 0x000ea20000000800 */
[----:B------:R-:W-:Y:S01]  /*0e90*/  MOV R14, UR4 ;  /* 0x00000004000e7c02 */ /* 0x000fe20008000f00 */
[----:B------:R-:W4:Y:S01]  /*0ea0*/  F2I.U32.TRUNC.NTZ R87, R87 ;  /* 0x0000005700577305 */ /* 0x000f22000020f000 */
[----:B---3--:R-:W-:-:S05]  /*0eb0*/  FMUL R86, R86, UR7 ;  /* 0x0000000756567c20 */ /* 0x008fca0008400000 */
[----:B------:R-:W-:Y:S01]  /*0ec0*/  BAR.SYNC.DEFER_BLOCKING 0x0 ;  /* 0x0000000000007b1d */ /* 0x000fe20000010000 */
[----:B------:R-:W-:-:S05]  /*0ed0*/  ISETP.GE.AND P0, PT, R10, 0x1, PT ;  /* 0x000000010a00780c */ /* 0x000fca0003f06270 */
[----:B------:R-:W3:Y:S02]  /*0ee0*/  F2I.U32.TRUNC.NTZ R86, R86 ;  /* 0x0000005600567305 */ /* 0x000ee4000020f000 */
[----:B------:R-:W2:Y:S01]  /*0ef0*/  S2UR UR36, SR_CTAID.Z ;  /* 0x00000000002479c3 */ /* 0x000ea20000002700 */
[----:B----4-:R-:W-:-:S05]  /*0f00*/  IADD3 R87, PT, PT, -R87, RZ, RZ ;  /* 0x000000ff57577210 */ /* 0x010fca0007ffe1ff */
[----:B-1----:R-:W-:Y:S01]  /*0f10*/  IMAD R87, R3, R87, UR5 ;  /* 0x0000000503577e24 */ /* 0x002fe2000f8e0257 */
[----:B---3--:R-:W-:-:S05]  /*0f20*/  IADD3 R86, PT, PT, -R86, RZ, RZ ;  /* 0x000000ff56567210 */ /* 0x008fca0007ffe1ff */
[----:B--2---:R-:W-:Y:S01]  /*0f30*/  IMAD R86, R2, R86, UR4 ;  /* 0x0000000402567e24 */ /* 0x004fe2000f8e0256 */
[----:B------:R-:W-:Y:S06]  /*0f40*/  @!P0 BRA `(.L_x_15) ;  /* 0x0000000000b88947 */ /* 0x000fec0003800000 */
[----:B------:R-:W1:Y:S01]  /*0f50*/  LDC.64 R4, c[0x0][0xb18] ;  /* 0x0002c600ff047b82 */ /* 0x000e620000000a00 */
[----:B------:R-:W-:-:S07]  /*0f60*/  ISETP.NE.AND P0, PT, R10, 0x1, PT ;  /* 0x000000010a00780c */ /* 0x000fce0003f05270 */
[----:B------:R-:W2:Y:S08]  /*0f70*/  LDC R9, c[0x0][0xb0c] ;  /* 0x0002c300ff097b82 */ /* 0x000eb00000000800 */
[----:B------:R-:W3:Y:S08]  /*0f80*/  LDC R12, c[0x0][0x370] ;  /* 0x0000dc00ff0c7b82 */ /* 0x000ef00000000800 */
[----:B------:R-:W4:Y:S01]  /*0f90*/  LDC R11, c[0x0][0x374] ;  /* 0x0000dd00ff0b7b82 */ /* 0x000f220000000800 */
[----:B-1----:R-:W-:-:S07]  /*0fa0*/  ISETP.NE.AND P1, PT, R4, 0x1, PT ;  /* 0x000000010400780c */ /* 0x002fce0003f25270 */
[----:B------:R-:W3:Y:S01]  /*0fb0*/  LDC.64 R6, c[0x0][0xb10] ;  /* 0x0002c400ff067b82 */ /* 0x000ee20000000a00 */
[----:B--2---:R-:W-:-:S07]  /*0fc0*/  ISETP.NE.AND P2, PT, R9, 0x1, PT ;  /* 0x000000010900780c */ /* 0x004fce0003f45270 */
[----:B------:R-:W1:Y:S08]  /*0fd0*/  LDC R8, c[0x0][0xb20] ;  /* 0x0002c800ff087b82 */ /* 0x000e700000000800 */
[----:B------:R-:W2:Y:S01]  /*0fe0*/  LDC.64 R2, c[0x0][0xb28] ;  /* 0x0002ca00ff027b82 */ /* 0x000ea20000000a00 */
[----:B----4-:R-:W-:-:S04]  /*0ff0*/  IMAD.HI.U32 R13, R11, R5, RZ ;  /* 0x000000050b0d7227 */ /* 0x010fc800078e00ff */
[----:B------:R-:W-:-:S04]  /*1000*/  IMAD.HI.U32 R5, R14, R5, RZ ;  /* 0x000000050e057227 */ /* 0x000fc800078e00ff */
[----:B---3--:R-:W-:-:S05]  /*1010*/  IMAD.HI.U32 R16, R12, R6, RZ ;  /* 0x000000060c107227 */ /* 0x008fca00078e00ff */
[-C--:B------:R-:W-:Y:S01]  /*1020*/  @P2 SHF.R.U32.HI R12, RZ, R7.reuse, R16 ;  /* 0x00000007ff0c2219 */ /* 0x080fe20000011610 */
[----:B------:R-:W-:Y:S01]  /*1030*/  IMAD.HI.U32 R16, R15, R6, RZ ;  /* 0x000000060f107227 */ /* 0x000fe200078e00ff */
[-C--:B-1----:R-:W-:Y:S02]  /*1040*/  @P1 SHF.R.U32.HI R11, RZ, R8.reuse, R13 ;  /* 0x00000008ff0b1219 */ /* 0x082fe4000001160d */
[----:B------:R-:W-:Y:S02]  /*1050*/  SHF.R.U32.HI R5, RZ, R8, R5 ;  /* 0x00000008ff057219 */ /* 0x000fe40000011605 */
[----:B------:R-:W-:Y:S02]  /*1060*/  SHF.R.U32.HI R16, RZ, R7, R16 ;  /* 0x00000007ff107219 */ /* 0x000fe40000011610 */
[----:B------:R-:W-:Y:S01]  /*1070*/  SEL R5, R14, R5, !P1 ;  /* 0x000000050e057207 */ /* 0x000fe20004800000 */
[----:B--2---:R-:W-:Y:S01]  /*1080*/  IMAD.HI.U32 R13, R11, R2, RZ ;  /* 0x000000020b0d7227 */ /* 0x004fe200078e00ff */
[----:B------:R-:W-:-:S03]  /*1090*/  SEL R16, R15, R16, !P2 ;  /* 0x000000100f107207 */ /* 0x000fc60005000000 */
[----:B------:R-:W-:Y:S01]  /*10a0*/  IMAD.HI.U32 R6, R12, R2, RZ ;  /* 0x000000020c067227 */ /* 0x000fe200078e00ff */
[----:B------:R-:W-:-:S04]  /*10b0*/  @P0 SHF.R.U32.HI R11, RZ, R3, R13 ;  /* 0x00000003ff0b0219 */ /* 0x000fc8000001160d */
[----:B------:R-:W-:Y:S01]  /*10c0*/  @P0 SHF.R.U32.HI R12, RZ, R3, R6 ;  /* 0x00000003ff0c0219 */ /* 0x000fe20000011606 */
[----:B------:R-:W-:-:S04]  /*10d0*/  IMAD R11, R11, R10, RZ ;  /* 0x0000000a0b0b7224 */ /* 0x000fc800078e02ff */
[----:B------:R-:W-:Y:S01]  /*10e0*/  IMAD R6, R12, R10, RZ ;  /* 0x0000000a0c067224 */ /* 0x000fe200078e02ff */
[----:B------:R-:W-:-:S04]  /*10f0*/  ISETP.GE.AND P1, PT, R5, R11, PT ;  /* 0x0000000b0500720c */ /* 0x000fc80003f26270 */
[----:B------:R-:W-:Y:S01]  /*1100*/  ISETP.GE.OR P1, PT, R16, R6, P1 ;  /* 0x000000061000720c */ /* 0x000fe20000f26670 */
[----:B------:R-:W-:-:S05]  /*1110*/  IMAD.HI.U32 R6, R5, R2, RZ ;  /* 0x0000000205067227 */ /* 0x000fca00078e00ff */
[----:B------:R-:W-:-:S04]  /*1120*/  SHF.R.U32.HI R6, RZ, R3, R6 ;  /* 0x00000003ff067219 */ /* 0x000fc80000011606 */
[----:B------:R-:W-:-:S03]  /*1130*/  SEL R6, R5, R6, !P0 ;  /* 0x0000000605067207 */ /* 0x000fc60004000000 */
[----:B------:R-:W-:Y:S01]  /*1140*/  @!P1 IMAD.HI.U32 R7, R16, R2, RZ ;  /* 0x0000000210079227 */ /* 0x000fe200078e00ff */
[----:B------:R-:W-:-:S04]  /*1150*/  IADD3 R2, PT, PT, -R6, RZ, RZ ;  /* 0x000000ff06027210 */ /* 0x000fc80007ffe1ff */
[----:B------:R-:W-:Y:S01]  /*1160*/  @!P1 SHF.R.U32.HI R3, RZ, R3, R7 ;  /* 0x00000003ff039219 */ /* 0x000fe20000011607 */
[----:B------:R-:W-:Y:S01]  /*1170*/  IMAD R2, R10, R2, R5 ;  /* 0x000000020a027224 */ /* 0x000fe200078e0205 */
[----:B------:R-:W-:Y:S02]  /*1180*/  IADD3 R7, PT, PT, -R5, RZ, RZ ;  /* 0x000000ff05077210 */ /* 0x000fe40007ffe1ff */
[----:B------:R-:W-:-:S03]  /*1190*/  @!P1 SEL R3, R16, R3, !P0 ;  /* 0x0000000310039207 */ /* 0x000fc60004000000 */
[----:B------:R-:W-:Y:S02]  /*11a0*/  IMAD R7, R4, R7, R14 ;  /* 0x0000000704077224 */ /* 0x000fe400078e020e */
[--C-:B------:R-:W-:Y:S02]  /*11b0*/  @!P1 IMAD.IADD R6, R6, 0x1, -R3.reuse ;  /* 0x0000000106069824 */ /* 0x100fe400078e0a03 */
[----:B------:R-:W-:Y:S01]  /*11c0*/  @!P1 IMAD R3, R2, R12, R3 ;  /* 0x0000000c02039224 */ /* 0x000fe200078e0203 */
[----:B------:R-:W-:Y:S01]  /*11d0*/  IADD3 R2, PT, PT, -R16, RZ, RZ ;  /* 0x000000ff10027210 */ /* 0x000fe20007ffe1ff */
[----:B------:R-:W-:Y:S02]  /*11e0*/  @!P1 IMAD R5, R6, R10, R16 ;  /* 0x0000000a06059224 */ /* 0x000fe400078e0210 */
[----:B------:R-:W-:Y:S02]  /*11f0*/  @!P1 IMAD.MOV.U32 R16, RZ, RZ, R3 ;  /* 0x000000ffff109224 */ /* 0x000fe400078e0003 */
[----:B------:R-:W-:-:S02]  /*1200*/  IMAD R2, R9, R2, R15 ;  /* 0x0000000209027224 */ /* 0x000fc400078e020f */
[----:B------:R-:W-:Y:S02]  /*1210*/  IMAD R14, R5, R4, R7 ;  /* 0x00000004050e7224 */ /* 0x000fe400078e0207 */
[----:B------:R-:W-:Y:S02]  /*1220*/  IMAD R15, R16, R9, R2 ;  /* 0x00000009100f7224 */ /* 0x000fe400078e0202 */
.L_x_15:
[----:B------:R-:W1:Y:S01]  /*1230*/  LDCU UR4, c[0x0][0xb30] ;  /* 0x00016600ff0477ac */ /* 0x000e620008000800 */
[----:B------:R-:W2:Y:S08]  /*1240*/  S2UR UR37, SR_CgaCtaId ;  /* 0x00000000002579c3 */ /* 0x000eb00000008800 */
[----:B------:R-:W3:Y:S01]  /*1250*/  LDC R40, c[0x0][0xb24] ;  /* 0x0002c900ff287b82 */ /* 0x000ee20000000800 */
[----:B-1----:R-:W-:-:S09]  /*1260*/  UISETP.NE.AND UP1, UPT, UR4, 0x1, UPT ;  /* 0x000000010400788c */ /* 0x002fd2000bf25270 */
[----:B--2---:R-:W-:Y:S05]  /*1270*/  BRA.U UP1, `(.L_x_16) ;  /* 0x0000000101407547 */ /* 0x004fea000b800000 */
[----:B------:R-:W1:Y:S08]  /*1280*/  LDC.64 R4, c[0x0][0xb10] ;  /* 0x0002c400ff047b82 */ /* 0x000e700000000a00 */
[----:B------:R-:W2:Y:S08]  /*1290*/  LDC.64 R2, c[0x0][0xb18] ;  /* 0x0002c600ff027b82 */ /* 0x000eb00000000a00 */
[----:B------:R-:W4:Y:S08]  /*12a0*/  LDC R6, c[0x0][0xb20] ;  /* 0x0002c800ff067b82 */ /* 0x000f300000000800 */
[----:B------:R-:W3:Y:S01]  /*12b0*/  LDC R7, c[0x0][0xb0c] ;  /* 0x0002c300ff077b82 */ /* 0x000ee20000000800 */
[----:B-1----:R-:W-:-:S05]  /*12c0*/  IMAD.HI.U32 R4, R15, R4, RZ ;  /* 0x000000040f047227 */ /* 0x002fca00078e00ff */
[----:B------:R-:W-:Y:S01]  /*12d0*/  SHF.R.U32.HI R4, RZ, R5, R4 ;  /* 0x00000005ff047219 */ /* 0x000fe20000011604 */
[----:B--2---:R-:W-:Y:S01]  /*12e0*/  IMAD.HI.U32 R3, R14, R3, RZ ;  /* 0x000000030e037227 */ /* 0x004fe200078e00ff */
[----:B------:R-:W-:-:S04]  /*12f0*/  ISETP.NE.AND P0, PT, R2, 0x1, PT ;  /* 0x000000010200780c */ /* 0x000fc80003f05270 */
[----:B----4-:R-:W-:-:S04]  /*1300*/  SHF.R.U32.HI R3, RZ, R6, R3 ;  /* 0x00000006ff037219 */ /* 0x010fc80000011603 */
[----:B------:R-:W-:Y:S02]  /*1310*/  SEL R3, R14, R3, !P0 ;  /* 0x000000030e037207 */ /* 0x000fe40004000000 */
[----:B---3--:R-:W-:-:S04]  /*1320*/  ISETP.NE.AND P1, PT, R7, 0x1, PT ;  /* 0x000000010700780c */ /* 0x008fc80003f25270 */
[----:B------:R-:W-:-:S05]  /*1330*/  SEL R4, R15, R4, !P1 ;  /* 0x000000040f047207 */ /* 0x000fca0004800000 */
[----:B------:R-:W-:Y:S02]  /*1340*/  IMAD.IADD R5, R3, 0x1, -R4 ;  /* 0x0000000103057824 */ /* 0x000fe400078e0a04 */
[----:B------:R-:W-:Y:S02]  /*1350*/  IMAD.IADD R3, R4, 0x1, -R3 ;  /* 0x0000000104037824 */ /* 0x000fe400078e0a03 */
[----:B------:R-:W-:Y:S02]  /*1360*/  IMAD R15, R5, R7, R15 ;  /* 0x00000007050f7224 */ /* 0x000fe400078e020f */
[----:B------:R-:W-:-:S07]  /*1370*/  IMAD R14, R3, R2, R14 ;  /* 0x00000002030e7224 */ /* 0x000fce00078e020e */
.L_x_16:
[----:B------:R-:W-:Y:S01]  /*1380*/  BAR.SYNC.DEFER_BLOCKING 0x0 ;  /* 0x0000000000007b1d */ /* 0x000fe20000010000 */
[----:B------:R-:W-:Y:S01]  /*1390*/  UISETP.NE.AND UP1, UPT, UR8, 0x2, UPT ;  /* 0x000000020800788c */ /* 0x000fe2000bf25270 */
[----:B------:R-:W-:Y:S02]  /*13a0*/  ISETP.NE.OR P5, PT, R0, 0x2, !P5 ;  /* 0x000000020000780c */ /* 0x000fe40006fa5670 */
[----:B------:R-:W-:-:S06]  /*13b0*/  LOP3.LUT R2, R101, 0x1f, RZ, 0xc0, !PT ;  /* 0x0000001f65027812 */ /* 0x000fcc00078ec0ff */
[----:B------:R-:W-:Y:S05]  /*13c0*/  BRA.U UP1, `(.L_x_17) ;  /* 0x0000001101787547 */ /* 0x000fea000b800000 */
[----:B------:R-:W1:Y:S01]  /*13d0*/  LDCU UR13, c[0x0][0x38c] ;  /* 0x00007180ff0d77ac */ /* 0x000e620008000800 */
[----:B------:R-:W2:Y:S01]  /*13e0*/  LDC R8, c[0x0][0x370] ;  /* 0x0000dc00ff087b82 */ /* 0x000ea20000000800 */
[----:B------:R-:W-:Y:S01]  /*13f0*/  PLOP3.LUT P1, PT, PT, PT, UP2, 0x80, 0x8 ;  /* 0x000000000008781c */ /* 0x000fe20003f2f028 */
[----:B------:R-:W-:Y:S01]  /*1400*/  IMAD.MOV.U32 R17, RZ, RZ, 0x1 ;  /* 0x00000001ff117424 */ /* 0x000fe200078e00ff */
[----:B------:R-:W-:Y:S01]  /*1410*/  ISETP.EQ.OR P4, PT, R2, RZ, P5 ;  /* 0x000000ff0200720c */ /* 0x000fe20002f82670 */
[----:B------:R-:W-:Y:S01]  /*1420*/  IMAD.MOV.U32 R16, RZ, RZ, RZ ;  /* 0x000000ffff107224 */ /* 0x000fe200078e00ff */
[----:B------:R-:W-:Y:S02]  /*1430*/  PLOP3.LUT P1, PT, P1, PT, PT, 0x8, 0x80 ;  /* 0x000000000080781c */ /* 0x000fe40000f2e170 */
[----:B------:R-:W-:Y:S01]  /*1440*/  CS2R R12, SRZ ;  /* 0x00000000000c7805 */ /* 0x000fe2000001ff00 */
[----:B------:R-:W-:Y:S01]  /*1450*/  IMAD.MOV.U32 R11, RZ, RZ, 0x1 ;  /* 0x00000001ff0b7424 */ /* 0x000fe200078e00ff */
[----:B------:R-:W4:Y:S01]  /*1460*/  LDC R0, c[0x0][0x374] ;  /* 0x0000dd00ff007b82 */ /* 0x000f220000000800 */
[----:B------:R-:W2:Y:S01]  /*1470*/  LDCU.64 UR22, c[0x0][0x348] ;  /* 0x00006900ff1677ac */ /* 0x000ea20008000a00 */
[----:B------:R-:W-:Y:S01]  /*1480*/  UMOV UR6, URZ ;  /* 0x000000ff00067c82 */ /* 0x000fe20008000000 */
[----:B-1----:R-:W-:-:S04]  /*1490*/  UIADD3 UR5, UPT, UPT, UR13, 0x3f, URZ ;  /* 0x0000003f0d057890 */ /* 0x002fc8000fffe0ff */
[----:B------:R-:W-:-:S04]  /*14a0*/  USHF.R.S32.HI UR4, URZ, 0x1f, UR5 ;  /* 0x0000001fff047899 */ /* 0x000fc80008011405 */
[----:B------:R-:W-:-:S04]  /*14b0*/  ULEA.HI UR4, UR4, UR5, URZ, 0x6 ;  /* 0x0000000504047291 */ /* 0x000fc8000f8f30ff */
[----:B------:R-:W-:Y:S02]  /*14c0*/  USHF.R.S32.HI UR15, URZ, 0x6, UR4 ;  /* 0x00000006ff0f7899 */ /* 0x000fe40008011404 */
[----:B------:R-:W-:Y:S02]  /*14d0*/  UIADD3 UR4, UPT, UPT, UR13, -0x1, URZ ;  /* 0xffffffff0d047890 */ /* 0x000fe4000fffe0ff */
[----:B------:R-:W-:Y:S02]  /*14e0*/  UISETP.LT.U32.AND UP0, UPT, UR15, 0x5, UPT ;  /* 0x000000050f00788c */ /* 0x000fe4000bf01070 */
[----:B------:R-:W-:Y:S02]  /*14f0*/  UISETP.GE.U32.AND UP1, UPT, UR4, -0x7f, UPT ;  /* 0xffffff810400788c */ /* 0x000fe4000bf26070 */
[----:B------:R-:W-:Y:S02]  /*1500*/  USEL UR14, UR15, 0x5, UP0 ;  /* 0x000000050f0e7887 */ /* 0x000fe40008000000 */
[----:B------:R-:W-:-:S02]  /*1510*/  UIADD3 UR13, UPT, UPT, UR13, 0x7e, URZ ;  /* 0x0000007e0d0d7890 */ /* 0x000fc4000fffe0ff */
[----:B------:R-:W-:Y:S02]  /*1520*/  UIADD3 UR5, UPT, UPT, UR14, -0x1, URZ ;  /* 0xffffffff0e057890 */ /* 0x000fe4000fffe0ff */
[----:B------:R-:W-:-:S03]  /*1530*/  UIADD3 UR7, UPT, UPT, UR15, -UR14, URZ ;  /* 0x8000000e0f077290 */ /* 0x000fc6000fffe0ff */
[----:B------:R-:W-:-:S04]  /*1540*/  @UP1 UIADD3 UR5, UPT, UPT, UR14, URZ, URZ ;  /* 0x000000ff0e051290 */ /* 0x000fc8000fffe0ff */
[----:B--2---:R-:W-:-:S12]  /*1550*/  UIADD3 UR5, UPT, UPT, UR5, 0x1, URZ ;  /* 0x0000000105057890 */ /* 0x004fd8000fffe0ff */
.L_x_35:
[----:B------:R-:W-:Y:S01]  /*1560*/  UISETP.NE.AND UP0, UPT, UR37, URZ, UPT ;  /* 0x000000ff2500728c */ /* 0x000fe2000bf05270 */
[----:B------:R-:W1:Y:S08]  /*1570*/  S2UR UR37, SR_CgaCtaId ;  /* 0x00000000002579c3 */ /* 0x000e700000008800 */
[----:B------:R-:W-:Y:S05]  /*1580*/  BRA.U UP0, `(.L_x_18) ;  /* 0x0000000100347547 */ /* 0x000fea000b800000 */
[----:B------:R-:W2:Y:S01]  /*1590*/  S2R R2, SR_CgaCtaId ;  /* 0x0000000000027919 */ /* 0x000ea20000008800 */
[----:B------:R-:W-:-:S04]  /*15a0*/  MOV R3, 0x400 ;  /* 0x0000040000037802 */ /* 0x000fc80000000f00 */
[----:B--2---:R-:W-:Y:S02]  /*15b0*/  LEA R2, R2, R3, 0x18 ;  /* 0x0000000302027211 */ /* 0x004fe400078ec0ff */
[----:B------:R-:W-:-:S03]  /*15c0*/  SHF.L.U32 R3, R11, 0x1f, RZ ;  /* 0x0000001f0b037819 */ /* 0x000fc600000006ff */
[----:B------:R-:W-:-:S04]  /*15d0*/  IMAD R2, R12, 0x8, R2 ;  /* 0x000000080c027824 */ /* 0x000fc800078e0202 */
[----:B------:R-:W2:Y:S02]  /*15e0*/  SYNCS.PHASECHK.TRANS64.TRYWAIT P0, [R2+URZ+0x110], R3 ;  /* 0x00011003020075a7 */ /* 0x000ea400080011ff */
[----:B--2---:R-:W-:Y:S05]  /*15f0*/  @!P0 BRA `(.L_x_19) ;  /* 0x0000007400d08947 */ /* 0x004fea0003800000 */
.L_x_132:
[----:B------:R-:W-:Y:S01]  /*1600*/  VIADD R12, R12, 0x1 ;  /* 0x000000010c0c7836 */ /* 0x000fe20000000000 */
[----:B------:R2:W-:Y:S04]  /*1610*/  SYNCS.ARRIVE.TRANS64.A1T0 RZ, [R2+URZ+0x100], RZ ;  /* 0x000100ff02ff79a7 */ /* 0x0005e800081000ff */
[----:B------:R-:W-:-:S04]  /*1620*/  ISETP.NE.AND P0, PT, R12, 0x2, PT ;  /* 0x000000020c00780c */ /* 0x000fc80003f05270 */
[----:B------:R-:W-:Y:S02]  /*1630*/  SEL R12, R12, RZ, P0 ;  /* 0x000000ff0c0c7207 */ /* 0x000fe40000000000 */
[----:B--2---:R-:W-:-:S04]  /*1640*/  SEL R2, RZ, 0x1, P0 ;  /* 0x00000001ff027807 */ /* 0x004fc80000000000 */
[----:B------:R-:W-:-:S07]  /*1650*/  LOP3.LUT R11, R11, R2, RZ, 0x3c, !PT ;  /* 0x000000020b0b7212 */ /* 0x000fce00078e3cff */
.L_x_18:
[----:B------:R-:W-:Y:S01]  /*1660*/  UMOV UR4, 0x400 ;  /* 0x0000040000047882 */ /* 0x000fe20000000000 */
[----:B------:R-:W-:Y:S01]  /*1670*/  SHF.L.U32 R2, R17, 0x1f, RZ ;  /* 0x0000001f11027819 */ /* 0x000fe200000006ff */
[----:B-1----:R-:W-:Y:S01]  /*1680*/  ULEA UR4, UR37, UR4, 0x18 ;  /* 0x0000000425047291 */ /* 0x002fe2000f8ec0ff */
[----:B------:R-:W-:Y:S01]  /*1690*/  R2UR UR35, R15 ;  /* 0x000000000f2372ca */ /* 0x000fe200000e0000 */
[----:B------:R-:W-:Y:S01]  /*16a0*/  UISETP.GE.U32.AND UP0, UPT, UR13, 0x7f, UPT ;  /* 0x0000007f0d00788c */ /* 0x000fe2000bf06070 */
[----:B------:R-:W-:Y:S01]  /*16b0*/  R2UR UR11, R14 ;  /* 0x000000000e0b72ca */ /* 0x000fe200000e0000 */
[----:B------:R-:W-:Y:S01]  /*16c0*/  ULEA UR8, UR6, UR4, 0x3 ;  /* 0x0000000406087291 */ /* 0x000fe2000f8e18ff */
[----:B------:R-:W-:-:S08]  /*16d0*/  UMOV UR24, URZ ;  /* 0x000000ff00187c82 */ /* 0x000fd00008000000 */
[----:B------:R1:W2:Y:S01]  /*16e0*/  SYNCS.PHASECHK.TRANS64.TRYWAIT P0, [UR8+0x28], R2 ;  /* 0x00002802ff0075a7 */ /* 0x0002a20008001108 */
[----:B------:R-:W-:Y:S02]  /*16f0*/  USHF.L.U32 UR35, UR35, 0x7, URZ ;  /* 0x0000000723237899 */ /* 0x000fe400080006ff */
[----:B------:R-:W-:Y:S01]  /*1700*/  USHF.L.U32 UR11, UR11, 0x7, URZ ;  /* 0x000000070b0b7899 */ /* 0x000fe200080006ff */
[----:B------:R-:W-:Y:S11]  /*1710*/  BRA.U !UP0, `(.L_x_20) ;  /* 0x0000000108a47547 */ /* 0x000ff6000b800000 */
[----:B------:R-:W-:Y:S01]  /*1720*/  UMOV UR16, URZ ;  /* 0x000000ff00107c82 */ /* 0x000fe20008000000 */
[----:B------:R-:W-:-:S05]  /*1730*/  UMOV UR17, UR6 ;  /* 0x0000000600117c82 */ /* 0x000fca0008000000 */
.L_x_25:
[----:B-1----:R-:W-:Y:S01]  /*1740*/  ULEA UR33, UR17, UR4, 0x3 ;  /* 0x0000000411217291 */ /* 0x002fe2000f8e18ff */
[----:B--2---:R-:W-:Y:S01]  /*1750*/  @!P5 MOV R3, 0x8000 ;  /* 0x000080000003d802 */ /* 0x004fe20000000f00 */
[----:B--2---:R-:W-:Y:S10]  /*1760*/  @P0 BRA `(.L_x_21) ;  /* 0x00000000000c0947 */ /* 0x004ff40003800000 */
[----:B------:R-:W-:-:S04]  /*1770*/  SHF.L.U32 R4, R17, 0x1f, RZ ;  /* 0x0000001f11047819 */ /* 0x000fc800000006ff */
[----:B------:R-:W2:Y:S02]  /*1780*/  SYNCS.PHASECHK.TRANS64.TRYWAIT P0, [UR33+0x28], R4 ;  /* 0x00002804ff0075a7 */ /* 0x000ea40008001121 */
[----:B--2---:R-:W-:Y:S05]  /*1790*/  @!P0 BRA `(.L_x_22) ;  /* 0x00000074007c8947 */ /* 0x004fea0003800000 */
.L_x_21:
[----:B------:R2:W-:Y:S01]  /*17a0*/  @!P5 SYNCS.ARRIVE.TRANS64 RZ, [UR33], R3 ;  /* 0x00000003ffffd9a7 */ /* 0x0005e20008000021 */
[----:B------:R-:W-:Y:S04]  /*17b0*/  BSSY.RECONVERGENT B0, `(.L_x_23) ;  /* 0x0000003000007945 */ /* 0x000fe80003800200 */
[----:B------:R-:W-:Y:S05]  /*17c0*/  @P4 BRA `(.L_x_24) ;  /* 0x0000000000044947 */ /* 0x000fea0003800000 */
[----:B------:R-:W-:Y:S05]  /*17d0*/  BPT.TRAP 0x1 ;  /* 0x000000040000795c */ /* 0x000fea0000300000 */
.L_x_24:
[----:B------:R-:W-:Y:S05]  /*17e0*/  BSYNC.RECONVERGENT B0 ;  /* 0x0000000000007941 */ /* 0x000fea0003800200 */
.L_x_23:
[----:B------:R-:W-:Y:S02]  /*17f0*/  UIADD3 UR6, UPT, UPT, UR17, 0x1, URZ ;  /* 0x0000000111067890 */ /* 0x000fe4000fffe0ff */
[----:B------:R-:W-:Y:S02]  /*1800*/  UIADD3 UR26, UP1, UPT, UR22, 0x80, URZ ;  /* 0x00000080161a7890 */ /* 0x000fe4000ff3e0ff */
[----:B------:R-:W-:Y:S02]  /*1810*/  UISETP.NE.AND UP0, UPT, UR6, 0x5, UPT ;  /* 0x000000050600788c */ /* 0x000fe4000bf05270 */
[----:B------:R-:W-:Y:S02]  /*1820*/  USHF.L.U32 UR34, UR16, 0x6, URZ ;  /* 0x0000000610227899 */ /* 0x000fe400080006ff */
[----:B------:R-:W-:Y:S02]  /*1830*/  USEL UR9, URZ, 0x1, UP0 ;  /* 0x00000001ff097887 */ /* 0x000fe40008000000 */
[----:B------:R-:W-:-:S02]  /*1840*/  USEL UR6, UR6, URZ, UP0 ;  /* 0x000000ff06067287 */ /* 0x000fc40008000000 */
[----:B------:R-:W-:Y:S02]  /*1850*/  UIADD3 UR20, UP0, UPT, UR22, 0x180, URZ ;  /* 0x0000018016147890 */ /* 0x000fe4000ff1e0ff */
[----:B------:R-:W-:Y:S01]  /*1860*/  ULEA UR8, UR6, UR4, 0x3 ;  /* 0x0000000406087291 */ /* 0x000fe2000f8e18ff */
[----:B------:R-:W-:Y:S01]  /*1870*/  LOP3.LUT R17, R17, UR9, RZ, 0x3c, !PT ;  /* 0x0000000911117c12 */ /* 0x000fe2000f8e3cff */
[----:B------:R-:W-:Y:S02]  /*1880*/  UIADD3.X UR27, UPT, UPT, URZ, UR23, URZ, UP1, !UPT ;  /* 0x00000017ff1b7290 */ /* 0x000fe40008ffe4ff */
[----:B------:R-:W-:Y:S01]  /*1890*/  UIADD3.X UR21, UPT, UPT, URZ, UR23, URZ, UP0, !UPT ;  /* 0x00000017ff157290 */ /* 0x000fe200087fe4ff */
[----:B-1----:R-:W-:Y:S01]  /*18a0*/  SHF.L.U32 R2, R17, 0x1f, RZ ;  /* 0x0000001f11027819 */ /* 0x002fe200000006ff */
[----:B------:R-:W-:Y:S01]  /*18b0*/  UMOV UR18, 0x0 ;  /* 0x0000000000127882 */ /* 0x000fe20000000000 */
[----:B------:R-:W-:Y:S01]  /*18c0*/  UMOV UR19, 0x10000000 ;  /* 0x1000000000137882 */ /* 0x000fe20000000000 */
[----:B------:R-:W-:Y:S01]  /*18d0*/  UMOV UR12, UR36 ;  /* 0x00000024000c7c82 */ /* 0x000fe20008000000 */
[----:B------:R1:W1:Y:S01]  /*18e0*/  SYNCS.PHASECHK.TRANS64.TRYWAIT P0, [UR8+0x28], R2 ;  /* 0x00002802ff0075a7 */ /* 0x0002620008001108 */
[----:B------:R-:W-:Y:S01]  /*18f0*/  ULEA UR8, UR17, UR4, 0xe ;  /* 0x0000000411087291 */ /* 0x000fe2000f8e70ff */
[----:B------:R-:W-:Y:S01]  /*1900*/  UMOV UR9, UR33 ;  /* 0x0000002100097c82 */ /* 0x000fe20008000000 */
[----:B------:R-:W-:-:S02]  /*1910*/  UMOV UR10, UR34 ;  /* 0x00000022000a7c82 */ /* 0x000fc40008000000 */
[----:B------:R-:W-:Y:S02]  /*1920*/  UIADD3 UR32, UPT, UPT, UR8, 0x8400, URZ ;  /* 0x0000840008207890 */ /* 0x000fe4000fffe0ff */
[----:B------:R-:W-:Y:S02]  /*1930*/  UIADD3 UR8, UPT, UPT, UR8, 0x1c400, URZ ;  /* 0x0001c40008087890 */ /* 0x000fe4000fffe0ff */
[----:B------:R-:W-:Y:S01]  /*1940*/  UIADD3 UR16, UPT, UPT, UR16, 0x1, URZ ;  /* 0x0000000110107890 */ /* 0x000fe2000fffe0ff */
[----:B------:R-:W-:Y:S01]  /*1950*/  UMOV UR24, UR5 ;  /* 0x0000000500187c82 */ /* 0x000fe20008000000 */
[----:B------:R-:W-:Y:S02]  /*1960*/  UMOV UR17, UR6 ;  /* 0x0000000600117c82 */ /* 0x000fe40008000000 */
[----:B------:R-:W-:Y:S01]  /*1970*/  UISETP.NE.AND UP0, UPT, UR16, UR5, UPT ;  /* 0x000000051000728c */ /* 0x000fe2000bf05270 */
[----:B------:R1:W-:Y:S02]  /*1980*/  UTMALDG.3D [UR32], [UR26], desc[UR18] ;  /* 0x000012201a0075b4 */ /* 0x0003e40008011000 */
[----:B------:R1:W-:Y:S06]  /*1990*/  UTMALDG.3D [UR8], [UR20], desc[UR18] ;  /* 0x00001208140075b4 */ /* 0x0003ec0008011000 */
[----:B------:R-:W-:Y:S05]  /*19a0*/  BRA.U UP0, `(.L_x_25) ;  /* 0xfffffffd00647547 */ /* 0x000fea000b83ffff */
.L_x_20:
[----:B-1----:R-:W-:Y:S01]  /*19b0*/  ULEA UR8, UR6, UR4, 0x3 ;  /* 0x0000000406087291 */ /* 0x002fe2000f8e18ff */
[----:B------:R-:W-:Y:S01]  /*19c0*/  SHF.L.U32 R2, R17, 0x1f, RZ ;  /* 0x0000001f11027819 */ /* 0x000fe200000006ff */
[----:B------:R-:W-:Y:S01]  /*19d0*/  @!P1 SYNCS.ARRIVE.TRANS64.A1T0 RZ, [UR4+0x98], RZ ;  /* 0x000098ffffff99a7 */ /* 0x000fe20008100004 */
[----:B------:R-:W-:-:S06]  /*19e0*/  UISETP.GT.AND UP0, UPT, UR15, UR14, UPT ;  /* 0x0000000e0f00728c */ /* 0x000fcc000bf04270 */
[----:B--2---:R1:W2:Y:S03]  /*19f0*/  SYNCS.PHASECHK.TRANS64.TRYWAIT P0, [UR8+0x28], R2 ;  /* 0x00002802ff0075a7 */ /* 0x0042a60008001108 */
[----:B------:R-:W-:Y:S05]  /*1a00*/  BRA.U !UP0, `(.L_x_26) ;  /* 0x0000000108a87547 */ /* 0x000fea000b800000 */
[----:B------:R-:W-:Y:S01]  /*1a10*/  UIADD3 UR21, UPT, UPT, UR7, UR24, URZ ;  /* 0x0000001807157290 */ /* 0x000fe2000fffe0ff */
[----:B------:R-:W-:-:S11]  /*1a20*/  UMOV UR25, UR6 ;  /* 0x0000000600197c82 */ /* 0x000fd60008000000 */
.L_x_31:
[----:B-1----:R-:W-:Y:S01]  /*1a30*/  ULEA UR17, UR25, UR4, 0x3 ;  /* 0x0000000419117291 */ /* 0x002fe2000f8e18ff */
[----:B--2---:R-:W-:Y:S01]  /*1a40*/  @!P5 MOV R3, 0x8000 ;  /* 0x000080000003d802 */ /* 0x004fe20000000f00 */
[----:B--2---:R-:W-:Y:S10]  /*1a50*/  @P0 BRA `(.L_x_27) ;  /* 0x00000000000c0947 */ /* 0x004ff40003800000 */
[----:B------:R-:W-:-:S04]  /*1a60*/  SHF.L.U32 R4, R17, 0x1f, RZ ;  /* 0x0000001f11047819 */ /* 0x000fc800000006ff */
[----:B------:R-:W2:Y:S02]  /*1a70*/  SYNCS.PHASECHK.TRANS64.TRYWAIT P0, [UR17+0x28], R4 ;  /* 0x00002804ff0075a7 */ /* 0x000ea40008001111 */
[----:B--2---:R-:W-:Y:S05]  /*1a80*/  @!P0 BRA `(.L_x_28) ;  /* 0x0000007000d88947 */ /* 0x004fea0003800000 */
.L_x_27:
[----:B------:R2:W-:Y:S01]  /*1a90*/  @!P5 SYNCS.ARRIVE.TRANS64 RZ, [UR17], R3 ;  /* 0x00000003ffffd9a7 */ /* 0x0005e20008000011 */
[----:B------:R-:W-:Y:S04]  /*1aa0*/  BSSY.RECONVERGENT B0, `(.L_x_29) ;  /* 0x0000003000007945 */ /* 0x000fe80003800200 */
[----:B------:R-:W-:Y:S05]  /*1ab0*/  @P4 BRA `(.L_x_30) ;  /* 0x0000000000044947 */ /* 0x000fea0003800000 */
[----:B------:R-:W-:Y:S05]  /*1ac0*/  BPT.TRAP 0x1 ;  /* 0x000000040000795c */ /* 0x000fea0000300000 */
.L_x_30:
[----:B------:R-:W-:Y:S05]  /*1ad0*/  BSYNC.RECONVERGENT B0 ;  /* 0x0000000000007941 */ /* 0x000fea0003800200 */
.L_x_29:
        /* <DEDUP_REMOVED lines=20> */
[----:B------:R-:W-:Y:S01]  /*1c20*/  UIADD3 UR8, UPT, UPT, UR8, 0x1c400, URZ ;  /* 0x0001c40008087890 */ /* 0x000fe2000fffe0ff */
[----:B------:R-:W-:Y:S01]  /*1c30*/  UMOV UR9, UR17 ;  /* 0x0000001100097c82 */ /* 0x000fe20008000000 */
[----:B------:R-:W-:Y:S01]  /*1c40*/  UMOV UR10, UR18 ;  /* 0x00000012000a7c82 */ /* 0x000fe20008000000 */
[----:B------:R-:W-:Y:S01]  /*1c50*/  UIADD3 UR24, UPT, UPT, UR24, 0x1, URZ ;  /* 0x0000000118187890 */ /* 0x000fe2000fffe0ff */
[----:B------:R-:W-:-:S03]  /*1c60*/  UMOV UR25, UR6 ;  /* 0x0000000600197c82 */ /* 0x000fc60008000000 */
[----:B------:R1:W-:Y:S01]  /*1c70*/  UTMALDG.3D [UR16], [UR30], desc[UR26] ;  /* 0x00001a101e0075b4 */ /* 0x0003e20008011000 */
[----:B------:R-:W-:Y:S01]  /*1c80*/  UISETP.NE.AND UP0, UPT, UR24, UR21, UPT ;  /* 0x000000151800728c */ /* 0x000fe2000bf05270 */
[----:B------:R1:W-:Y:S08]  /*1c90*/  UTMALDG.3D [UR8], [UR28], desc[UR26] ;  /* 0x00001a081c0075b4 */ /* 0x0003f00008011000 */
[----:B------:R-:W-:Y:S05]  /*1ca0*/  BRA.U UP0, `(.L_x_31) ;  /* 0xfffffffd00607547 */ /* 0x000fea000b83ffff */
.L_x_26:
[C---:B-1----:R-:W-:Y:S01]  /*1cb0*/  LEA R2, R16.reuse, UR4, 0x3 ;  /* 0x0000000410027c11 */ /* 0x042fe2000f8e18ff */
[----:B------:R-:W-:Y:S01]  /*1cc0*/  NOP ;  /* 0x0000000000007918 */ /* 0x000fe20000000000 */
[----:B--2---:R-:W-:Y:S02]  /*1cd0*/  SHF.L.U32 R3, R13, 0x1f, RZ ;  /* 0x0000001f0d037819 */ /* 0x004fe400000006ff */
[----:B------:R-:W-:Y:S02]  /*1ce0*/  LEA R4, R16, UR4, 0x4 ;  /* 0x0000000410047c11 */ /* 0x000fe4000f8e20ff */
[----:B------:R-:W1:Y:S02]  /*1cf0*/  SYNCS.PHASECHK.TRANS64.TRYWAIT P0, [R2+URZ+0xa0], R3 ;  /* 0x0000a003020075a7 */ /* 0x000e6400080011ff */
[----:B-1----:R-:W-:Y:S05]  /*1d00*/  @!P0 BRA `(.L_x_32) ;  /* 0x0000007000508947 */ /* 0x002fea0003800000 */
.L_x_135:
[----:B------:R-:W2:Y:S01]  /*1d10*/  LDS.128 R4, [R4+0x130] ;  /* 0x0001300004047984 */ /* 0x000ea20000000c00 */
[----:B---3--:R-:W-:Y:S01]  /*1d20*/  ISETP.GE.AND P0, PT, R40, 0x1, PT ;  /* 0x000000012800780c */ /* 0x008fe20003f06270 */
[----:B-1----:R-:W-:Y:S01]  /*1d30*/  VIADD R2, R2, 0xb0 ;  /* 0x000000b002027836 */ /* 0x002fe20000000000 */
[----:B------:R-:W-:Y:S01]  /*1d40*/  @!PT LDS RZ, [RZ] ;  /* 0x00000000fffff984 */ /* 0x000fe20000000800 */
[----:B------:R-:W-:Y:S01]  /*1d50*/  @!PT LDS RZ, [RZ] ;  /* 0x00000000fffff984 */ /* 0x000fe20000000800 */
[----:B------:R-:W-:Y:S01]  /*1d60*/  @!PT LDS RZ, [RZ] ;  /* 0x00000000fffff984 */ /* 0x000fe20000000800 */
[----:B------:R-:W-:Y:S01]  /*1d70*/  @!PT LDS RZ, [RZ] ;  /* 0x00000000fffff984 */ /* 0x000fe20000000800 */
[----:B------:R1:W-:Y:S06]  /*1d80*/  MEMBAR.ALL.CTA ;  /* 0x0000000000007992 */ /* 0x0003ec0000008000 */
[----:B-1----:R-:W1:Y:S01]  /*1d90*/  FENCE.VIEW.ASYNC.S ;  /* 0x00000000000073c6 */ /* 0x002e620000000000 */
[----:B------:R-:W-:-:S04]  /*1da0*/  PRMT R2, RZ, 0x654, R2 ;  /* 0x00000654ff027816 */ /* 0x000fc80000000002 */
[----:B-1----:R1:W-:Y:S01]  /*1db0*/  SYNCS.ARRIVE.TRANS64.RED.A1T0 RZ, [R2+URZ], RZ ;  /* 0x000000ff02ff79a7 */ /* 0x0023e200081004ff */
[----:B--2---:R-:W-:-:S13]  /*1dc0*/  LOP3.LUT P2, RZ, R6, 0x1, RZ, 0xc0, !PT ;  /* 0x0000000106ff7812 */ /* 0x004fda000784c0ff */
[----:B------:R-:W-:Y:S01]  /*1dd0*/  @P2 SHF.R.U32.HI R3, RZ, 0x10, R5 ;  /* 0x00000010ff032819 */ /* 0x000fe20000011605 */
[----:B------:R-:W-:Y:S01]  /*1de0*/  VOTEU.ANY UP0, P2 ;  /* 0x0000000000ff7886 */ /* 0x000fe20001000100 */
[----:B------:R-:W-:Y:S02]  /*1df0*/  @P2 MOV R10, R4 ;  /* 0x00000004000a2202 */ /* 0x000fe40000000f00 */
[----:B------:R-:W-:Y:S02]  /*1e00*/  @P2 R2UR.BROADCAST UR8, R3 ;  /* 0x00000000030822ca */ /* 0x000fe400008e0000 */
[----:B------:R-:W-:-:S11]  /*1e10*/  @P2 LOP3.LUT R9, R5, 0xffff, RZ, 0xc0, !PT ;  /* 0x0000ffff05092812 */ /* 0x000fd600078ec0ff */
[----:B------:R-:W-:Y:S01]  /*1e20*/  @UP0 UMOV UR36, UR8 ;  /* 0x0000000800240c82 */ /* 0x000fe20008000000 */
[----:B-1----:R-:W-:Y:S05]  /*1e30*/  @!P0 BRA `(.L_x_33) ;  /* 0x0000000000b88947 */ /* 0x002fea0003800000 */
[----:B------:R-:W4:Y:S01]  /*1e40*/  LDC.64 R4, c[0x0][0xb18] ;  /* 0x0002c600ff047b82 */ /* 0x000f220000000a00 */
[----:B------:R-:W-:-:S07]  /*1e50*/  ISETP.NE.AND P3, PT, R40, 0x1, PT ;  /* 0x000000012800780c */ /* 0x000fce0003f65270 */
[----:B------:R-:W1:Y:S08]  /*1e60*/  LDC.64 R6, c[0x0][0xb10] ;  /* 0x0002c400ff067b82 */ /* 0x000e700000000a00 */
[----:B------:R-:W2:Y:S08]  /*1e70*/  LDC R14, c[0x0][0xb20] ;  /* 0x0002c800ff0e7b82 */ /* 0x000eb00000000800 */
[----:B------:R-:W3:Y:S01]  /*1e80*/  LDC R15, c[0x0][0xb0c] ;  /* 0x0002c300ff0f7b82 */ /* 0x000ee20000000800 */
[----:B----4-:R-:W-:Y:S01]  /*1e90*/  IMAD.HI.U32 R19, R0, R5, RZ ;  /* 0x0000000500137227 */ /* 0x010fe200078e00ff */
[----:B------:R-:W-:-:S03]  /*1ea0*/  ISETP.NE.AND P0, PT, R4, 0x1, PT ;  /* 0x000000010400780c */ /* 0x000fc60003f05270 */
[----:B------:R-:W-:-:S03]  /*1eb0*/  IMAD.HI.U32 R5, R9, R5, RZ ;  /* 0x0000000509057227 */ /* 0x000fc600078e00ff */
[----:B------:R-:W4:Y:S01]  /*1ec0*/  LDC.64 R2, c[0x0][0xb28] ;  /* 0x0002ca00ff027b82 */ /* 0x000f220000000a00 */
[----:B-1----:R-:W-:-:S04]  /*1ed0*/  IMAD.HI.U32 R20, R8, R6, RZ ;  /* 0x0000000608147227 */ /* 0x002fc800078e00ff */
[----:B------:R-:W-:Y:S01]  /*1ee0*/  IMAD.HI.U32 R21, R10, R6, RZ ;  /* 0x000000060a157227 */ /* 0x000fe200078e00ff */
[----:B------:R-:W-:Y:S02]  /*1ef0*/  SHF.R.U32.HI R20, RZ, R7, R20 ;  /* 0x00000007ff147219 */ /* 0x000fe40000011614 */
[-C--:B--2---:R-:W-:Y:S02]  /*1f00*/  SHF.R.U32.HI R19, RZ, R14.reuse, R19 ;  /* 0x0000000eff137219 */ /* 0x084fe40000011613 */
[----:B------:R-:W-:Y:S02]  /*1f10*/  SHF.R.U32.HI R5, RZ, R14, R5 ;  /* 0x0000000eff057219 */ /* 0x000fe40000011605 */
[----:B------:R-:W-:Y:S02]  /*1f20*/  SEL R19, R0, R19, !P0 ;  /* 0x0000001300137207 */ /* 0x000fe40004000000 */
[----:B------:R-:W-:Y:S02]  /*1f30*/  SHF.R.U32.HI R21, RZ, R7, R21 ;  /* 0x00000007ff157219 */ /* 0x000fe40000011615 */
[----:B---3--:R-:W-:-:S02]  /*1f40*/  ISETP.NE.AND P1, PT, R15, 0x1, PT ;  /* 0x000000010f00780c */ /* 0x008fc40003f25270 */
[----:B------:R-:W-:Y:S02]  /*1f50*/  SEL R5, R9, R5, !P0 ;  /* 0x0000000509057207 */ /* 0x000fe40004000000 */
[----:B------:R-:W-:Y:S02]  /*1f60*/  SEL R20, R8, R20, !P1 ;  /* 0x0000001408147207 */ /* 0x000fe40004800000 */
[----:B------:R-:W-:Y:S01]  /*1f70*/  SEL R21, R10, R21, !P1 ;  /* 0x000000150a157207 */ /* 0x000fe20004800000 */
[----:B----4-:R-:W-:-:S04]  /*1f80*/  IMAD.HI.U32 R18, R19, R2, RZ ;  /* 0x0000000213127227 */ /* 0x010fc800078e00ff */
        /* <DEDUP_REMOVED lines=10> */
[----:B------:R-:W-:-:S04]  /*2030*/  @!P0 IMAD.HI.U32 R7, R21, R2, RZ ;  /* 0x0000000215078227 */ /* 0x000fc800078e00ff */
[----:B------:R-:W-:Y:S01]  /*2040*/  IMAD.MOV R2, RZ, RZ, -R6 ;  /* 0x000000ffff027224 */ /* 0x000fe200078e0a06 */
[----:B------:R-:W-:Y:S02]  /*2050*/  @!P0 SHF.R.U32.HI R3, RZ, R3, R7 ;  /* 0x00000003ff038219 */ /* 0x000fe40000011607 */
[----:B------:R-:W-:Y:S01]  /*2060*/  IADD3 R7, PT, PT, -R5, RZ, RZ ;  /* 0x000000ff05077210 */ /* 0x000fe20007ffe1ff */
[----:B------:R-:W-:Y:S01]  /*2070*/  IMAD R2, R40, R2, R5 ;  /* 0x0000000228027224 */ /* 0x000fe200078e0205 */
        /* <DEDUP_REMOVED lines=10> */
.L_x_33:
[----:B------:R-:W1:Y:S02]  /*2120*/  LDCU UR8, c[0x0][0xb30] ;  /* 0x00016600ff0877ac */ /* 0x000e640008000800 */
[----:B-1----:R-:W-:-:S09]  /*2130*/  UISETP.NE.AND UP0, UPT, UR8, 0x1, UPT ;  /* 0x000000010800788c */ /* 0x002fd2000bf05270 */
[----:B------:R-:W-:Y:S05]  /*2140*/  BRA.U UP0, `(.L_x_34) ;  /* 0x0000000100407547 */ /* 0x000fea000b800000 */
[----:B------:R-:W1:Y:S08]  /*2150*/  LDC.64 R4, c[0x0][0xb10] ;  /* 0x0002c400ff047b82 */ /* 0x000e700000000a00 */
[----:B------:R-:W2:Y:S08]  /*2160*/  LDC.64 R2, c[0x0][0xb18] ;  /* 0x0002c600ff027b82 */ /* 0x000eb00000000a00 */
[----:B------:R-:W3:Y:S08]  /*2170*/  LDC R6, c[0x0][0xb20] ;  /* 0x0002c800ff067b82 */ /* 0x000ef00000000800 */
[----:B------:R-:W4:Y:S01]  /*2180*/  LDC R7, c[0x0][0xb0c] ;  /* 0x0002c300ff077b82 */ /* 0x000f220000000800 */
[----:B-1----:R-:W-:-:S05]  /*2190*/  IMAD.HI.U32 R4, R10, R4, RZ ;  /* 0x000000040a047227 */ /* 0x002fca00078e00ff */
[----:B------:R-:W-:Y:S01]  /*21a0*/  SHF.R.U32.HI R4, RZ, R5, R4 ;  /* 0x00000005ff047219 */ /* 0x000fe20000011604 */
[----:B--2---:R-:W-:Y:S01]  /*21b0*/  IMAD.HI.U32 R3, R9, R3, RZ ;  /* 0x0000000309037227 */ /* 0x004fe200078e00ff */
[----:B------:R-:W-:-:S04]  /*21c0*/  ISETP.NE.AND P0, PT, R2, 0x1, PT ;  /* 0x000000010200780c */ /* 0x000fc80003f05270 */
[----:B---3--:R-:W-:-:S04]  /*21d0*/  SHF.R.U32.HI R3, RZ, R6, R3 ;  /* 0x00000006ff037219 */ /* 0x008fc80000011603 */
[----:B------:R-:W-:Y:S02]  /*21e0*/  SEL R3, R9, R3, !P0 ;  /* 0x0000000309037207 */ /* 0x000fe40004000000 */
[----:B----4-:R-:W-:-:S04]  /*21f0*/  ISETP.NE.AND P1, PT, R7, 0x1, PT ;  /* 0x000000010700780c */ /* 0x010fc80003f25270 */
[----:B------:R-:W-:-:S05]  /*2200*/  SEL R4, R10, R4, !P1 ;  /* 0x000000040a047207 */ /* 0x000fca0004800000 */
[----:B------:R-:W-:Y:S02]  /*2210*/  IMAD.IADD R5, R3, 0x1, -R4 ;  /* 0x0000000103057824 */ /* 0x000fe400078e0a04 */
[----:B------:R-:W-:Y:S02]  /*2220*/  IMAD.IADD R3, R4, 0x1, -R3 ;  /* 0x0000000104037824 */ /* 0x000fe400078e0a03 */
[----:B------:R-:W-:Y:S02]  /*2230*/  IMAD R10, R5, R7, R10 ;  /* 0x00000007050a7224 */ /* 0x000fe400078e020a */
[----:B------:R-:W-:-:S07]  /*2240*/  IMAD R9, R3, R2, R9 ;  /* 0x0000000203097224 */ /* 0x000fce00078e0209 */
.L_x_34:
[----:B------:R-:W-:Y:S01]  /*2250*/  VIADD R16, R16, 0x1 ;  /* 0x0000000110107836 */ /* 0x000fe20000000000 */
[----:B------:R-:W-:Y:S01]  /*2260*/  PLOP3.LUT P1, PT, PT, PT, PT, 0x80, 0x8 ;  /* 0x000000000008781c */ /* 0x000fe20003f2f070 */
[----:B------:R-:W-:Y:S02]  /*2270*/  IMAD.IADD R15, R10, 0x1, R87 ;  /* 0x000000010a0f7824 */ /* 0x000fe400078e0257 */
[----:B------:R-:W-:Y:S01]  /*2280*/  IMAD.IADD R14, R9, 0x1, R86 ;  /* 0x00000001090e7824 */ /* 0x000fe200078e0256 */
[----:B------:R-:W-:-:S04]  /*2290*/  ISETP.NE.AND P0, PT, R16, 0x2, PT ;  /* 0x000000021000780c */ /* 0x000fc80003f05270 */
[----:B------:R-:W-:Y:S02]  /*22a0*/  SEL R2, RZ, 0x1, P0 ;  /* 0x00000001ff027807 */ /* 0x000fe40000000000 */
[----:B------:R-:W-:Y:S02]  /*22b0*/  SEL R16, R16, RZ, P0 ;  /* 0x000000ff10107207 */ /* 0x000fe40000000000 */
[----:B------:R-:W-:Y:S01]  /*22c0*/  LOP3.LUT R13, R13, R2, RZ, 0x3c, !PT ;  /* 0x000000020d0d7212 */ /* 0x000fe200078e3cff */
[----:B------:R-:W-:Y:S06]  /*22d0*/  @P2 BRA `(.L_x_35) ;  /* 0xfffffff000a02947 */ /* 0x000fec000383ffff */
[----:B------:R-:W-:Y:S01]  /*22e0*/  UIADD3 UR4, UPT, UPT, UR4, 0x28, URZ ;  /* 0x0000002804047890 */ /* 0x000fe2000fffe0ff */
[----:B------:R-:W-:-:S03]  /*22f0*/  SHF.L.U32 R2, R17, 0x1f, RZ ;  /* 0x0000001f11027819 */ /* 0x000fc600000006ff */
[----:B------:R-:W-:-:S09]  /*2300*/  ULEA UR5, UR6, UR4, 0x3 ;  /* 0x0000000406057291 */ /* 0x000fd2000f8e18ff */
[----:B------:R-:W1:Y:S02]  /*2310*/  SYNCS.PHASECHK.TRANS64.TRYWAIT P0, [UR5], R2 ;  /* 0x00000002ff0075a7 */ /* 0x000e640008001105 */
[----:B-1----:R-:W-:Y:S05]  /*2320*/  @!P0 BRA `(.L_x_36) ;  /* 0x0000006800dc8947 */ /* 0x002fea0003800000 */
.L_x_137:
[----:B------:R-:W-:-:S04]  /*2330*/  UIADD3 UR6, UPT, UPT, UR6, 0x1, URZ ;  /* 0x0000000106067890 */ /* 0x000fc8000fffe0ff */
[----:B------:R-:W-:-:S04]  /*2340*/  UISETP.NE.AND UP0, UPT, UR6, 0x5, UPT ;  /* 0x000000050600788c */ /* 0x000fc8000bf05270 */
[----:B------:R-:W-:Y:S02]  /*2350*/  USEL UR7, URZ, 0x1, UP0 ;  /* 0x00000001ff077887 */ /* 0x000fe40008000000 */
[----:B------:R-:W-:-:S04]  /*2360*/  USEL UR6, UR6, URZ, UP0 ;  /* 0x000000ff06067287 */ /* 0x000fc80008000000 */
[----:B------:R-:W-:Y:S01]  /*2370*/  ULEA UR5, UR6, UR4, 0x3 ;  /* 0x0000000406057291 */ /* 0x000fe2000f8e18ff */
[----:B-1----:R-:W-:-:S04]  /*2380*/  LOP3.LUT R2, R17, UR7, RZ, 0x3c, !PT ;  /* 0x0000000711027c12 */ /* 0x002fc8000f8e3cff */
[----:B------:R-:W-:-:S04]  /*2390*/  SHF.L.U32 R3, R2, 0x1f, RZ ;  /* 0x0000001f02037819 */ /* 0x000fc800000006ff */
[----:B------:R-:W1:Y:S02]  /*23a0*/  SYNCS.PHASECHK.TRANS64.TRYWAIT P0, [UR5], R3 ;  /* 0x00000003ff0075a7 */ /* 0x000e640008001105 */
[----:B-1----:R-:W-:Y:S05]  /*23b0*/  @!P0 BRA `(.L_x_37) ;  /* 0x0000006800d08947 */ /* 0x002fea0003800000 */
.L_x_139:
[----:B------:R-:W-:-:S04]  /*23c0*/  UIADD3 UR6, UPT, UPT, UR6, 0x1, URZ ;  /* 0x0000000106067890 */ /* 0x000fc8000fffe0ff */
[----:B------:R-:W-:-:S04]  /*23d0*/  UISETP.NE.AND UP0, UPT, UR6, 0x5, UPT ;  /* 0x000000050600788c */ /* 0x000fc8000bf05270 */
[----:B------:R-:W-:Y:S02]  /*23e0*/  USEL UR7, URZ, 0x1, UP0 ;  /* 0x00000001ff077887 */ /* 0x000fe40008000000 */
[----:B------:R-:W-:-:S04]  /*23f0*/  USEL UR6, UR6, URZ, UP0 ;  /* 0x000000ff06067287 */ /* 0x000fc80008000000 */
[----:B------:R-:W-:Y:S01]  /*2400*/  ULEA UR5, UR6, UR4, 0x3 ;  /* 0x0000000406057291 */ /* 0x000fe2000f8e18ff */
[----:B------:R-:W-:-:S04]  /*2410*/  LOP3.LUT R2, R2, UR7, RZ, 0x3c, !PT ;  /* 0x0000000702027c12 */ /* 0x000fc8000f8e3cff */
[----:B-1----:R-:W-:-:S04]  /*2420*/  SHF.L.U32 R3, R2, 0x1f, RZ ;  /* 0x0000001f02037819 */ /* 0x002fc800000006ff */
[----:B------:R-:W1:Y:S02]  /*2430*/  SYNCS.PHASECHK.TRANS64.TRYWAIT P0, [UR5], R3 ;  /* 0x00000003ff0075a7 */ /* 0x000e640008001105 */
[----:B-1----:R-:W-:Y:S05]  /*2440*/  @!P0 BRA `(.L_x_38) ;  /* 0x0000006800c48947 */ /* 0x002fea0003800000 */
.L_x_141:
        /* <DEDUP_REMOVED lines=9> */
.L_x_143:
[----:B------:R-:W-:-:S04]  /*24e0*/  UIADD3 UR6, UPT, UPT, UR6, 0x1, URZ ;  /* 0x0000000106067890 */ /* 0x000fc8000fffe0ff */
[----:B------:R-:W-:-:S04]  /*24f0*/  UISETP.NE.AND UP0, UPT, UR6, 0x5, UPT ;  /* 0x000000050600788c */ /* 0x000fc8000bf05270 */
[----:B------:R-:W-:Y:S02]  /*2500*/  USEL UR5, URZ, 0x1, UP0 ;  /* 0x00000001ff057887 */ /* 0x000fe40008000000 */
[----:B------:R-:W-:-:S04]  /*2510*/  USEL UR6, UR6, URZ, UP0 ;  /* 0x000000ff06067287 */ /* 0x000fc80008000000 */
[----:B------:R-:W-:Y:S01]  /*2520*/  ULEA UR6, UR6, UR4, 0x3 ;  /* 0x0000000406067291 */ /* 0x000fe2000f8e18ff */
[----:B------:R-:W-:-:S04]  /*2530*/  LOP3.LUT R2, R2, UR5, RZ, 0x3c, !PT ;  /* 0x0000000502027c12 */ /* 0x000fc8000f8e3cff */
[----:B------:R-:W-:Y:S01]  /*2540*/  SHF.L.U32 R2, R2, 0x1f, RZ ;  /* 0x0000001f02027819 */ /* 0x000fe200000006ff */
[----:B-1--4-:R-:W-:-:S07]  /*2550*/  IMAD.U32 R0, RZ, RZ, UR6 ;  /* 0x00000006ff007e24 */ /* 0x012fce000f8e00ff */
.L_x_40:
[----:B-1----:R1:W2:Y:S02]  /*2560*/  SYNCS.PHASECHK.TRANS64.TRYWAIT P0, [R0+URZ], R2 ;  /* 0x00000002000075a7 */ /* 0x0022a400080011ff */
[----:B--2---:R-:W-:Y:S05]  /*2570*/  @!P0 NANOSLEEP.SYNCS 0x989680 ;  /* 0x009896800000895d */ /* 0x004fea0003900000 */
[----:B------:R-:W2:Y:S02]  /*2580*/  @!P0 SYNCS.PHASECHK.TRANS64 P0, [R0+URZ], R2 ;  /* 0x00000002000085a7 */ /* 0x000ea400080010ff */
[----:B--2---:R-:W-:Y:S05]  /*2590*/  @P0 EXIT ;  /* 0x000000000000094d */ /* 0x004fea0003800000 */
[----:B------:R-:W-:Y:S05]  /*25a0*/  BRA `(.L_x_40) ;  /* 0xfffffffc00ec7947 */ /* 0x000fea000383ffff */
.L_x_17:
[----:B------:R-:W-:-:S04]  /*25b0*/  UISETP.NE.AND UP1, UPT, UR37, URZ, UPT ;  /* 0x000000ff2500728c */ /* 0x000fc8000bf25270 */
[----:B------:R-:W-:-:S09]  /*25c0*/  UISETP.NE.OR UP1, UPT, UR8, 0x1, UP1 ;  /* 0x000000010800788c */ /* 0x000fd20008f25670 */
[----:B------:R-:W-:Y:S05]  /*25d0*/  BRA.U UP1, `(.L_x_41) ;  /* 0x0000000501487547 */ /* 0x000fea000b800000 */
[----:B------:R-:W-:Y:S01]  /*25e0*/  ISETP.NE.AND P2, PT, R2, RZ, PT ;  /* 0x000000ff0200720c */ /* 0x000fe20003f45270 */
[----:B------:R-:W-:Y:S01]  /*25f0*/  IMAD.MOV.U32 R12, RZ, RZ, 0x1 ;  /* 0x00000001ff0c7424 */ /* 0x000fe200078e00ff */
[----:B------:R-:W-:Y:S02]  /*2600*/  CS2R R10, SRZ ;  /* 0x00000000000a7805 */ /* 0x000fe4000001ff00 */
[----:B------:R-:W-:Y:S01]  /*2610*/  CS2R R8, SRZ ;  /* 0x0000000000087805 */ /* 0x000fe2000001ff00 */
[----:B------:R-:W-:Y:S01]  /*2620*/  UMOV UR4, 0x400 ;  /* 0x0000040000047882 */ /* 0x000fe20000000000 */
[----:B------:R-:W-:Y:S01]  /*2630*/  UMOV UR6, URZ ;  /* 0x000000ff00067c82 */ /* 0x000fe20008000000 */
[----:B------:R-:W-:-:S12]  /*2640*/  ULEA UR37, UR37, UR4, 0x18 ;  /* 0x0000000425257291 */ /* 0x000fd8000f8ec0ff */
.L_x_45:
[----:B------:R-:W-:Y:S02]  /*2650*/  LEA R0, R8, UR37, 0x3 ;  /* 0x0000002508007c11 */ /* 0x000fe4000f8e18ff */
[----:B------:R-:W-:-:S03]  /*2660*/  SHF.L.U32 R4, R9, 0x1f, RZ ;  /* 0x0000001f09047819 */ /* 0x000fc600000006ff */
[----:B------:R-:W-:Y:S01]  /*2670*/  VIADD R5, R0, 0x110 ;  /* 0x0000011000057836 */ /* 0x000fe20000000000 */
[----:B------:R-:W1:Y:S02]  /*2680*/  SYNCS.PHASECHK.TRANS64.TRYWAIT P0, [R0+URZ+0x100], R4 ;  /* 0x00010004000075a7 */ /* 0x000e6400080011ff */
[----:B-1----:R-:W-:Y:S05]  /*2690*/  @!P0 BRA `(.L_x_42) ;  /* 0x0000006800608947 */ /* 0x002fea0003800000 */
.L_x_144:
[----:B------:R-:W-:Y:S01]  /*26a0*/  ULEA UR5, UR6, UR37, 0x3 ;  /* 0x0000002506057291 */ /* 0x000fe2000f8e18ff */
[----:B-1----:R-:W-:Y:S01]  /*26b0*/  PRMT R0, RZ, 0x654, R5 ;  /* 0x00000654ff007816 */ /* 0x002fe20000000005 */
[----:B------:R-:W-:Y:S01]  /*26c0*/  @!P2 IMAD.MOV.U32 R4, RZ, RZ, 0x10 ;  /* 0x00000010ff04a424 */ /* 0x000fe200078e00ff */
[----:B------:R-:W-:Y:S01]  /*26d0*/  SHF.L.U32 R5, R12, 0x1f, RZ ;  /* 0x0000001f0c057819 */ /* 0x000fe200000006ff */
[----:B------:R-:W-:Y:S01]  /*26e0*/  UIADD3 UR4, UPT, UPT, UR5, 0xa0, URZ ;  /* 0x000000a005047890 */ /* 0x000fe2000fffe0ff */
[----:B------:R1:W-:Y:S05]  /*26f0*/  SYNCS.ARRIVE.TRANS64.RED.A1T0 RZ, [R0+URZ], RZ ;  /* 0x000000ff00ff79a7 */ /* 0x0003ea00081004ff */
[----:B------:R-:W-:Y:S01]  /*2700*/  IMAD.U32 R6, RZ, RZ, UR4 ;  /* 0x00000004ff067e24 */ /* 0x000fe2000f8e00ff */
[----:B------:R-:W2:Y:S04]  /*2710*/  SYNCS.PHASECHK.TRANS64.TRYWAIT P0, [UR5+0xb0], R5 ;  /* 0x0000b005ff0075a7 */ /* 0x000ea80008001105 */
[----:B------:R-:W-:Y:S01]  /*2720*/  PRMT R6, R2, 0x654, R6 ;  /* 0x0000065402067816 */ /* 0x000fe20000000006 */
[----:B-12---:R-:W-:Y:S06]  /*2730*/  @!P0 BRA `(.L_x_43) ;  /* 0x00000068004c8947 */ /* 0x006fec0003800000 */
.L_x_146:
[----:B------:R-:W-:Y:S01]  /*2740*/  ULEA UR4, UR6, UR37, 0x4 ;  /* 0x0000002506047291 */ /* 0x000fe2000f8e20ff */
[----:B------:R-:W-:Y:S01]  /*2750*/  SEL R3, R6, R3, !P2 ;  /* 0x0000000306037207 */ /* 0x000fe20005000000 */
[----:B------:R-:W-:Y:S01]  /*2760*/  UIADD3 UR5, UPT, UPT, UR5, 0xa0, URZ ;  /* 0x000000a005057890 */ /* 0x000fe2000fffe0ff */
[----:B-1----:R-:W-:Y:S01]  /*2770*/  LEA R0, R11, UR37, 0x3 ;  /* 0x000000250b007c11 */ /* 0x002fe2000f8e18ff */
[----:B------:R-:W-:Y:S01]  /*2780*/  UIADD3 UR4, UPT, UPT, UR4, 0x130, URZ ;  /* 0x0000013004047890 */ /* 0x000fe2000fffe0ff */
[----:B------:R1:W-:Y:S01]  /*2790*/  @!P2 SYNCS.ARRIVE.TRANS64.RED RZ, [R3+URZ], R4 ;  /* 0x0000000403ffa9a7 */ /* 0x0003e200080004ff */
[----:B------:R-:W-:Y:S01]  /*27a0*/  UIADD3 UR6, UPT, UPT, UR6, 0x1, URZ ;  /* 0x0000000106067890 */ /* 0x000fe2000fffe0ff */
[----:B------:R-:W-:-:S03]  /*27b0*/  VIADD R8, R8, 0x1 ;  /* 0x0000000108087836 */ /* 0x000fc60000000000 */
[----:B------:R-:W-:Y:S02]  /*27c0*/  UISETP.NE.AND UP0, UPT, UR6, 0x2, UPT ;  /* 0x000000020600788c */ /* 0x000fe4000bf05270 */
[----:B------:R-:W-:Y:S01]  /*27d0*/  ISETP.NE.AND P0, PT, R8, 0x2, PT ;  /* 0x000000020800780c */ /* 0x000fe20003f05270 */
[----:B------:R-:W-:Y:S06]  /*27e0*/  UGETNEXTWORKID.BROADCAST [UR4], [UR5] ;  /* 0x00000000040073ca */ /* 0x000fec0008000100 */
[----:B------:R-:W-:Y:S02]  /*27f0*/  USEL UR4, URZ, 0x1, UP0 ;  /* 0x00000001ff047887 */ /* 0x000fe40008000000 */
[----:B------:R-:W-:-:S04]  /*2800*/  USEL UR6, UR6, URZ, UP0 ;  /* 0x000000ff06067287 */ /* 0x000fc80008000000 */
[----:B------:R-:W-:Y:S02]  /*2810*/  LOP3.LUT R12, R12, UR4, RZ, 0x3c, !PT ;  /* 0x000000040c0c7c12 */ /* 0x000fe4000f8e3cff */
[----:B-1----:R-:W-:-:S04]  /*2820*/  SHF.L.U32 R4, R10, 0x1f, RZ ;  /* 0x0000001f0a047819 */ /* 0x002fc800000006ff */
[----:B------:R-:W1:Y:S02]  /*2830*/  SYNCS.PHASECHK.TRANS64.TRYWAIT P1, [R0+URZ+0xa0], R4 ;  /* 0x0000a004000075a7 */ /* 0x000e6400080211ff */
[----:B-1----:R-:W-:Y:S05]  /*2840*/  @!P1 BRA `(.L_x_44) ;  /* 0x0000006800209947 */ /* 0x002fea0003800000 */
.L_x_147:
[C---:B-1----:R-:W-:Y:S01]  /*2850*/  LEA R4, R11.reuse, UR37, 0x4 ;  /* 0x000000250b047c11 */ /* 0x042fe2000f8e20ff */
[----:B------:R-:W-:Y:S01]  /*2860*/  VIADD R0, R0, 0xb0 ;  /* 0x000000b000007836 */ /* 0x000fe20000000000 */
[----:B------:R-:W-:Y:S01]  /*2870*/  SEL R8, R8, RZ, P0 ;  /* 0x000000ff08087207 */ /* 0x000fe20000000000 */
[----:B------:R-:W-:-:S03]  /*2880*/  VIADD R11, R11, 0x1 ;  /* 0x000000010b0b7836 */ /* 0x000fc60000000000 */
[----:B------:R-:W1:Y:S01]  /*2890*/  LDS.128 R4, [R4+0x130] ;  /* 0x0001300004047984 */ /* 0x000e620000000c00 */
[----:B------:R-:W-:Y:S02]  /*28a0*/  PRMT R0, RZ, 0x654, R0 ;  /* 0x00000654ff007816 */ /* 0x000fe40000000000 */
[C---:B------:R-:W-:Y:S01]  /*28b0*/  ISETP.NE.AND P1, PT, R11.reuse, 0x2, PT ;  /* 0x000000020b00780c */ /* 0x040fe20003f25270 */
[----:B------:R-:W-:Y:S01]  /*28c0*/  @!PT LDS RZ, [RZ] ;  /* 0x00000000fffff984 */ /* 0x000fe20000000800 */
[----:B------:R-:W-:Y:S01]  /*28d0*/  @!PT LDS RZ, [RZ] ;  /* 0x00000000fffff984 */ /* 0x000fe20000000800 */
[----:B------:R-:W-:Y:S01]  /*28e0*/  @!PT LDS RZ, [RZ] ;  /* 0x00000000fffff984 */ /* 0x000fe20000000800 */
[----:B------:R-:W-:Y:S01]  /*28f0*/  @!PT LDS RZ, [RZ] ;  /* 0x00000000fffff984 */ /* 0x000fe20000000800 */
[----:B------:R2:W-:Y:S06]  /*2900*/  MEMBAR.ALL.CTA ;  /* 0x0000000000007992 */ /* 0x0005ec0000008000 */
[----:B--2---:R-:W2:Y:S01]  /*2910*/  FENCE.VIEW.ASYNC.S ;  /* 0x00000000000073c6 */ /* 0x004ea20000000000 */
[----:B------:R-:W-:Y:S01]  /*2920*/  SEL R11, R11, RZ, P1 ;  /* 0x000000ff0b0b7207 */ /* 0x000fe20000800000 */
[----:B--2---:R2:W-:Y:S01]  /*2930*/  SYNCS.ARRIVE.TRANS64.RED.A1T0 RZ, [R0+URZ], RZ ;  /* 0x000000ff00ff79a7 */ /* 0x0045e200081004ff */
[----:B-1----:R-:W-:-:S02]  /*2940*/  LOP3.LUT P3, RZ, R6, 0x1, RZ, 0xc0, !PT ;  /* 0x0000000106ff7812 */ /* 0x002fc4000786c0ff */
[----:B------:R-:W-:-:S04]  /*2950*/  SEL R4, RZ, 0x1, P1 ;  /* 0x00000001ff047807 */ /* 0x000fc80000800000 */
[----:B------:R-:W-:Y:S02]  /*2960*/  LOP3.LUT R10, R10, R4, RZ, 0x3c, !PT ;  /* 0x000000040a0a7212 */ /* 0x000fe400078e3cff */
[----:B--2---:R-:W-:-:S04]  /*2970*/  SEL R0, RZ, 0x1, P0 ;  /* 0x00000001ff007807 */ /* 0x004fc80000000000 */
[----:B------:R-:W-:Y:S01]  /*2980*/  LOP3.LUT R9, R9, R0, RZ, 0x3c, !PT ;  /* 0x0000000009097212 */ /* 0x000fe200078e3cff */
[----:B------:R-:W-:Y:S06]  /*2990*/  @P3 BRA `(.L_x_45) ;  /* 0xfffffffc002c3947 */ /* 0x000fec000383ffff */
[----:B------:R-:W-:Y:S01]  /*29a0*/  ULEA UR5, UR6, UR37, 0x3 ;  /* 0x0000002506057291 */ /* 0x000fe2000f8e18ff */
[----:B------:R-:W-:-:S08]  /*29b0*/  SHF.L.U32 R2, R12, 0x1f, RZ ;  /* 0x0000001f0c027819 */ /* 0x000fd000000006ff */
[----:B------:R-:W1:Y:S02]  /*29c0*/  SYNCS.PHASECHK.TRANS64 P0, [UR5+0xb0], R2 ;  /* 0x0000b002ff0075a7 */ /* 0x000e640008001005 */
[----:B-1----:R-:W-:Y:S05]  /*29d0*/  @P0 BRA `(.L_x_46) ;  /* 0x0000000000080947 */ /* 0x002fea0003800000 */
[----:B------:R-:W1:Y:S02]  /*29e0*/  SYNCS.PHASECHK.TRANS64.TRYWAIT P0, [UR5+0xb0], R2 ;  /* 0x0000b002ff0075a7 */ /* 0x000e640008001105 */
[----:B-1----:R-:W-:Y:S05]  /*29f0*/  @!P0 BRA `(.L_x_47) ;  /* 0x0000006400c88947 */ /* 0x002fea0003800000 */
.L_x_46:
[----:B------:R-:W-:-:S04]  /*2a00*/  UIADD3 UR4, UPT, UPT, UR6, 0x1, URZ ;  /* 0x0000000106047890 */ /* 0x000fc8000fffe0ff */
[----:B------:R-:W-:-:S04]  /*2a10*/  UISETP.NE.AND UP0, UPT, UR4, 0x2, UPT ;  /* 0x000000020400788c */ /* 0x000fc8000bf05270 */
[----:B------:R-:W-:Y:S02]  /*2a20*/  USEL UR7, URZ, 0x1, UP0 ;  /* 0x00000001ff077887 */ /* 0x000fe40008000000 */
[----:B------:R-:W-:-:S04]  /*2a30*/  USEL UR4, UR4, URZ, UP0 ;  /* 0x000000ff04047287 */ /* 0x000fc80008000000 */
[----:B------:R-:W-:Y:S01]  /*2a40*/  ULEA UR4, UR4, UR37, 0x3 ;  /* 0x0000002504047291 */ /* 0x000fe2000f8e18ff */
[----:B-1----:R-:W-:-:S04]  /*2a50*/  LOP3.LUT R2, R12, UR7, RZ, 0x3c, !PT ;  /* 0x000000070c027c12 */ /* 0x002fc8000f8e3cff */
[----:B------:R-:W-:-:S04]  /*2a60*/  SHF.L.U32 R0, R2, 0x1f, RZ ;  /* 0x0000001f02007819 */ /* 0x000fc800000006ff */
[----:B------:R-:W1:Y:S02]  /*2a70*/  SYNCS.PHASECHK.TRANS64 P0, [UR4+0xb0], R0 ;  /* 0x0000b000ff0075a7 */ /* 0x000e640008001004 */
[----:B-1----:R-:W-:Y:S05]  /*2a80*/  @P0 EXIT ;  /* 0x000000000000094d */ /* 0x002fea0003800000 */
[----:B------:R-:W-:Y:S02]  /*2a90*/  SHF.L.U32 R2, R2, 0x1f, RZ ;  /* 0x0000001f02027819 */ /* 0x000fe400000006ff */
[----:B------:R-:W-:-:S07]  /*2aa0*/  MOV R0, UR4 ;  /* 0x0000000400007c02 */ /* 0x000fce0008000f00 */
.L_x_48:
[----:B-1----:R1:W2:Y:S02]  /*2ab0*/  SYNCS.PHASECHK.TRANS64.TRYWAIT P0, [R0+URZ+0xb0], R2 ;  /* 0x0000b002000075a7 */ /* 0x0022a400080011ff */
[----:B--2---:R-:W-:Y:S05]  /*2ac0*/  @!P0 NANOSLEEP.SYNCS 0x989680 ;  /* 0x009896800000895d */ /* 0x004fea0003900000 */
[----:B------:R-:W2:Y:S02]  /*2ad0*/  @!P0 SYNCS.PHASECHK.TRANS64 P0, [R0+URZ+0xb0], R2 ;  /* 0x0000b002000085a7 */ /* 0x000ea400080010ff */
[----:B--2---:R-:W-:Y:S05]  /*2ae0*/  @P0 EXIT ;  /* 0x000000000000094d */ /* 0x004fea0003800000 */
[----:B------:R-:W-:Y:S05]  /*2af0*/  BRA `(.L_x_48) ;  /* 0xfffffffc00ec7947 */ /* 0x000fea000383ffff */
.L_x_41:
[----:B------:R-:W-:-:S09]  /*2b00*/  UISETP.NE.AND UP1, UPT, UR8, URZ, UPT ;  /* 0x000000ff0800728c */ /* 0x000fd2000bf25270 */
[----:B------:R-:W-:Y:S05]  /*2b10*/  BRA.U UP1, `(.L_x_49) ;  /* 0x0000000d01b47547 */ /* 0x000fea000b800000 */
[----:B------:R-:W-:Y:S01]  /*2b20*/  UMOV UR4, 0x40 ;  /* 0x0000004000047882 */ /* 0x000fe20000000000 */
[----:B------:R-:W-:Y:S01]  /*2b30*/  NOP ;  /* 0x0000000000007918 */ /* 0x000fe20000000000 */
[----:B------:R-:W-:Y:S01]  /*2b40*/  ULEA UR4, UR37, UR4, 0x18 ;  /* 0x0000000425047291 */ /* 0x000fe2000f8ec0ff */
[----:B------:R-:W-:Y:S02]  /*2b50*/  UMOV UR5, 0x400 ;  /* 0x0000040000057882 */ /* 0x000fe40000000000 */
[----:B------:R-:W-:-:S06]  /*2b60*/  ULEA UR37, UR37, UR5, 0x18 ;  /* 0x0000000525257291 */ /* 0x000fcc000f8ec0ff */
[----:B------:R-:W1:Y:S02]  /*2b70*/  LDS.U8 R0, [UR4+0x1c] ;  /* 0x00001c04ff007984 */ /* 0x000e640008000000 */
[----:B-1----:R-:W-:-:S13]  /*2b80*/  ISETP.NE.AND P0, PT, R0, RZ, PT ;  /* 0x000000ff0000720c */ /* 0x002fda0003f05270 */
[----:B------:R-:W-:Y:S05]  /*2b90*/  @P0 BRA `(.L_x_50) ;  /* 0x0000000000580947 */ /* 0x000fea0003800000 */
[----:B------:R-:W-:-:S13]  /*2ba0*/  ELECT P0, URZ, PT ;  /* 0x0000000000ff782f */ /* 0x000fda0003800000 */
[----:B------:R-:W-:Y:S05]  /*2bb0*/  @!P0 BRA `(.L_x_51) ;  /* 0x0000000000608947 */ /* 0x000fea0003800000 */
[----:B------:R-:W-:Y:S01]  /*2bc0*/  UMOV UR5, 0x10 ;  /* 0x0000001000057882 */ /* 0x000fe20000000000 */
[----:B------:R-:W-:Y:S01]  /*2bd0*/  HFMA2 R0, -RZ, RZ, 0, 5.9604644775390625e-08 ;  /* 0x00000001ff007431 */ /* 0x000fe200000001ff */
[----:B------:R-:W-:-:S03]  /*2be0*/  MOV R2, 0xffff ;  /* 0x0000ffff00027802 */ /* 0x000fc60000000f00 */
[----:B------:R-:W-:Y:S04]  /*2bf0*/  DEPBAR.LE SB1, 0x36 ;  /* 0x00009d800000791a */ /* 0x000fe80000000000 */
[----:B------:R-:W1:Y:S02]  /*2c00*/  UTCATOMSWS.FIND_AND_SET.ALIGN UP0, UR5, UR5 ;  /* 0x00000005000575e3 */ /* 0x000e640008000800 */
[----:B-1----:R-:W-:Y:S01]  /*2c10*/  MOV R3, UR5 ;  /* 0x0000000500037c02 */ /* 0x002fe20008000f00 */
[----:B------:R-:W-:Y:S06]  /*2c20*/  BRA.U UP0, `(.L_x_52) ;  /* 0x0000000100187547 */ /* 0x000fec000b800000 */
.L_x_53:
[----:B------:R-:W-:Y:S05]  /*2c30*/  NANOSLEEP 0x64 ;  /* 0x000000640000795d */ /* 0x000fea0003800000 */
[----:B------:R-:W-:-:S05]  /*2c40*/  UMOV UR5, 0x10 ;  /* 0x0000001000057882 */ /* 0x000fca0000000000 */
[----:B------:R-:W-:Y:S04]  /*2c50*/  DEPBAR.LE SB1, 0x36 ;  /* 0x00009d800000791a */ /* 0x000fe80000000000 */
[----:B------:R-:W1:Y:S02]  /*2c60*/  UTCATOMSWS.FIND_AND_SET.ALIGN UP0, UR5, UR5 ;  /* 0x00000005000575e3 */ /* 0x000e640008000800 */
[----:B-1----:R-:W-:Y:S01]  /*2c70*/  MOV R3, UR5 ;  /* 0x0000000500037c02 */ /* 0x002fe20008000f00 */
[----:B------:R-:W-:Y:S05]  /*2c80*/  BRA.U !UP0, `(.L_x_53) ;  /* 0xfffffffd08e87547 */ /* 0x000fea000b83ffff */
.L_x_52:
[-C--:B------:R-:W-:Y:S02]  /*2c90*/  SHF.L.U32 R2, R2, R3.reuse, RZ ;  /* 0x0000000302027219 */ /* 0x080fe400000006ff */
[----:B------:R-:W-:Y:S01]  /*2ca0*/  SHF.L.U32 R0, R0, R3, RZ ;  /* 0x0000000300007219 */ /* 0x000fe200000006ff */
[----:B------:R-:W-:Y:S02]  /*2cb0*/  IMAD.SHL.U32 R3, R3, 0x20, RZ ;  /* 0x0000002003037824 */ /* 0x000fe400078e00ff */
[----:B------:R1:W-:Y:S04]  /*2cc0*/  ATOMS.OR RZ, [UR4+0x14], R2 ;  /* 0x00001402ffff798c */ /* 0x0003e8000b000004 */
[----:B------:R1:W-:Y:S04]  /*2cd0*/  ATOMS.OR RZ, [UR4+0x18], R0 ;  /* 0x00001800ffff798c */ /* 0x0003e8000b000004 */
[----:B------:R1:W-:Y:S01]  /*2ce0*/  STS [UR37+0x150], R3 ;  /* 0x00015003ff007988 */ /* 0x0003e20008000825 */
[----:B------:R-:W-:Y:S05]  /*2cf0*/  BRA `(.L_x_51) ;  /* 0x0000000000107947 */ /* 0x000fea0003800000 */
.L_x_50:
[----:B------:R-:W-:Y:S02]  /*2d00*/  MOV R0, 0xffffffff ;  /* 0xffffffff00007802 */ /* 0x000fe40000000f00 */
[----:B------:R-:W-:-:S03]  /*2d10*/  MOV R2, 0x2d40 ;  /* 0x00002d4000027802 */ /* 0x000fc60000000f00 */
[----:B------:R1:W-:Y:S04]  /*2d20*/  STS [UR37+0x150], R0 ;  /* 0x00015000ff007988 */ /* 0x0003e80008000825 */
[----:B-1-3-5:R-:W-:Y:S05]  /*2d30*/  CALL.REL.NOINC `($__internal_1_$__cuda_sm10x_tcgen05_guardrail_trap_phase_invalid_during_alloc) ;  /* 0x0000006c00107944 */ /* 0x02afea0003c00000 */
.L_x_51:
[----:B------:R-:W-:Y:S05]  /*2d40*/  WARPSYNC.ALL ;  /* 0x0000000000007948 */ /* 0x000fea0003800000 */
[----:B------:R-:W2:Y:S01]  /*2d50*/  S2UR UR5, SR_CgaCtaId ;  /* 0x00000000000579c3 */ /* 0x000ea20000008800 */
[----:B------:R-:W-:Y:S01]  /*2d60*/  UMOV UR4, 0x400 ;  /* 0x0000040000047882 */ /* 0x000fe20000000000 */
[----:B------:R-:W-:-:S06]  /*2d70*/  NOP ;  /* 0x0000000000007918 */ /* 0x000fcc0000000000 */
[----:B------:R-:W-:Y:S06]  /*2d80*/  BAR.ARV 0x6, 0xa0 ;  /* 0x0182800000007b1d */ /* 0x000fec0000002000 */
[----:B------:R-:W4:Y:S01]  /*2d90*/  LDCU UR7, c[0x0][0x38c] ;  /* 0x00007180ff0777ac */ /* 0x000f220008000800 */
[----:B------:R-:W-:Y:S01]  /*2da0*/  IMAD.MOV.U32 R11, RZ, RZ, 0x1 ;  /* 0x00000001ff0b7424 */ /* 0x000fe200078e00ff */
[----:B------:R-:W-:Y:S01]  /*2db0*/  CS2R R8, SRZ ;  /* 0x0000000000087805 */ /* 0x000fe2000001ff00 */
[----:B------:R-:W-:Y:S01]  /*2dc0*/  IMAD.MOV.U32 R10, RZ, RZ, RZ ;  /* 0x000000ffff0a7224 */ /* 0x000fe200078e00ff */
[----:B------:R-:W3:Y:S01]  /*2dd0*/  LDCU UR6, c[0x0][0x38c] ;  /* 0x00007180ff0677ac */ /* 0x000ee20008000800 */
[----:B------:R-:W-:Y:S01]  /*2de0*/  UMOV UR15, URZ ;  /* 0x000000ff000f7c82 */ /* 0x000fe20008000000 */
[----:B------:R-:W-:Y:S01]  /*2df0*/  UMOV UR14, URZ ;  /* 0x000000ff000e7c82 */ /* 0x000fe20008000000 */
[----:B--2---:R-:W-:Y:S01]  /*2e00*/  ULEA UR5, UR5, UR4, 0x18 ;  /* 0x0000000405057291 */ /* 0x004fe2000f8ec0ff */
[----:B------:R-:W-:Y:S01]  /*2e10*/  UMOV UR24, 0x0 ;  /* 0x0000000000187882 */ /* 0x000fe20000000000 */
[----:B------:R-:W-:-:S02]  /*2e20*/  UMOV UR25, 0x8200010 ;  /* 0x0820001000197882 */ /* 0x000fc40000000000 */
[----:B------:R-:W-:Y:S02]  /*2e30*/  UIADD3 UR10, UPT, UPT, UR5, 0x8400, URZ ;  /* 0x00008400050a7890 */ /* 0x000fe4000fffe0ff */
[----:B------:R-:W-:Y:S02]  /*2e40*/  UIADD3 UR11, UPT, UPT, UR5, 0x1c400, URZ ;  /* 0x0001c400050b7890 */ /* 0x000fe4000fffe0ff */
[----:B----4-:R-:W-:Y:S01]  /*2e50*/  UIADD3 UR7, UPT, UPT, UR7, 0x3f, URZ ;  /* 0x0000003f07077890 */ /* 0x010fe2000fffe0ff */
[----:B-1----:R-:W1:Y:S01]  /*2e60*/  LDS R0, [UR5+0x150] ;  /* 0x00015005ff007984 */ /* 0x002e620008000800 */
[----:B------:R-:W-:Y:S02]  /*2e70*/  USHF.R.U32.HI UR10, URZ, 0x4, UR10 ;  /* 0x00000004ff0a7899 */ /* 0x000fe4000801160a */
[----:B------:R-:W-:Y:S02]  /*2e80*/  USHF.R.S32.HI UR4, URZ, 0x1f, UR7 ;  /* 0x0000001fff047899 */ /* 0x000fe40008011407 */
[----:B------:R-:W-:-:S02]  /*2e90*/  USHF.R.U32.HI UR11, URZ, 0x4, UR11 ;  /* 0x00000004ff0b7899 */ /* 0x000fc4000801160b */
[----:B------:R-:W-:Y:S02]  /*2ea0*/  ULEA.HI UR4, UR4, UR7, URZ, 0x6 ;  /* 0x0000000704047291 */ /* 0x000fe4000f8f30ff */
[----:B------:R-:W-:Y:S02]  /*2eb0*/  ULOP3.LUT UR10, UR10, 0x3fff, URZ, 0xc0, !UPT ;  /* 0x00003fff0a0a7892 */ /* 0x000fe4000f8ec0ff */
[----:B------:R-:W-:Y:S02]  /*2ec0*/  USHF.R.S32.HI UR4, URZ, 0x6, UR4 ;  /* 0x00000006ff047899 */ /* 0x000fe40008011404 */
[----:B------:R-:W-:Y:S02]  /*2ed0*/  ULOP3.LUT UR11, UR11, 0x3fff, URZ, 0xc0, !UPT ;  /* 0x00003fff0b0b7892 */ /* 0x000fe4000f8ec0ff */
[----:B------:R-:W-:Y:S01]  /*2ee0*/  UISETP.LT.AND UP0, UPT, UR4, 0x1, UPT ;  /* 0x000000010400788c */ /* 0x000fe2000bf01270 */
[----:B------:R-:W-:Y:S01]  /*2ef0*/  UMOV UR22, 0x0 ;  /* 0x0000000000167882 */ /* 0x000fe20000000000 */
[----:B------:R-:W-:-:S02]  /*2f00*/  UMOV UR23, 0x8200010 ;  /* 0x0820001000177882 */ /* 0x000fc40000000000 */
[----:B------:R-:W-:Y:S02]  /*2f10*/  USEL UR9, UR4, 0x1, !UP0 ;  /* 0x0000000104097887 */ /* 0x000fe4000c000000 */
[----:B------:R-:W-:Y:S02]  /*2f20*/  ULOP3.LUT UR10, UR10, 0x10000, URZ, 0xfc, !UPT ;  /* 0x000100000a0a7892 */ /* 0x000fe4000f8efcff */
[----:B------:R-:W-:Y:S02]  /*2f30*/  ULOP3.LUT UR11, UR11, 0x10000, URZ, 0xfc, !UPT ;  /* 0x000100000b0b7892 */ /* 0x000fe4000f8efcff */
[----:B------:R-:W-:Y:S02]  /*2f40*/  UIADD3 UR9, UPT, UPT, -UR9, URZ, URZ ;  /* 0x000000ff09097290 */ /* 0x000fe4000fffe1ff */
[----:B---3--:R-:W-:Y:S01]  /*2f50*/  UISETP.GE.AND UP3, UPT, UR6, 0x1, UPT ;  /* 0x000000010600788c */ /* 0x008fe2000bf66270 */
[----:B------:R-:W-:Y:S01]  /*2f60*/  UMOV UR20, 0x0 ;  /* 0x0000000000147882 */ /* 0x000fe20000000000 */
[----:B------:R-:W-:Y:S01]  /*2f70*/  UMOV UR21, 0x8200010 ;  /* 0x0820001000157882 */ /* 0x000fe20000000000 */
[----:B------:R-:W-:Y:S01]  /*2f80*/  UMOV UR18, 0x0 ;  /* 0x0000000000127882 */ /* 0x000fe20000000000 */
[----:B------:R-:W-:Y:S01]  /*2f90*/  UMOV UR19, 0x8200010 ;  /* 0x0820001000137882 */ /* 0x000fe20000000000 */
[----:B-1----:R-:W-:-:S15]  /*2fa0*/  R2UR UR16, R0 ;  /* 0x00000000001072ca */ /* 0x002fde00000e0000 */
.L_x_60:
[----:B------:R-:W-:Y:S02]  /*2fb0*/  LEA R0, R10, UR5, 0x3 ;  /* 0x000000050a007c11 */ /* 0x000fe4000f8e18ff */
[----:B------:R-:W-:Y:S02]  /*2fc0*/  SHF.L.U32 R2, R9, 0x1f, RZ ;  /* 0x0000001f09027819 */ /* 0x000fe400000006ff */
[----:B------:R-:W-:Y:S01]  /*2fd0*/  PLOP3.LUT P0, PT, PT, PT, UP3, 0x80, 0x8 ;  /* 0x000000000008781c */ /* 0x000fe20003f0f038 */
[----:B------:R-:W-:Y:S01]  /*2fe0*/  VIADD R3, R0, 0xb0 ;  /* 0x000000b000037836 */ /* 0x000fe20000000000 */
[----:B-1----:R-:W1:Y:S02]  /*2ff0*/  SYNCS.PHASECHK.TRANS64.TRYWAIT P1, [R0+URZ+0xa0], R2 ;  /* 0x0000a002000075a7 */ /* 0x002e6400080211ff */
[----:B-1-3--:R-:W-:Y:S09]  /*3000*/  @!P1 BRA `(.L_x_54) ;  /* 0x00000060005c9947 */ /* 0x00aff20003800000 */
.L_x_149:
[----:B------:R-:W-:Y:S01]  /*3010*/  LEA R4, R10, UR5, 0x4 ;  /* 0x000000050a047c11 */ /* 0x000fe2000f8e20ff */
[----:B------:R-:W-:Y:S01]  /*3020*/  @UP3 ULEA UR6, UR14, UR5, 0x3 ;  /* 0x000000050e063291 */ /* 0x000fe2000f8e18ff */
[----:B------:R-:W-:Y:S01]  /*3030*/  PLOP3.LUT P2, PT, PT, PT, PT, 0x80, 0x8 ;  /* 0x000000000008781c */ /* 0x000fe20003f4f070 */
[----:B------:R-:W-:Y:S01]  /*3040*/  ULEA UR7, UR15, UR5, 0x3 ;  /* 0x000000050f077291 */ /* 0x000fe2000f8e18ff */
[----:B------:R-:W-:Y:S01]  /*3050*/  PRMT R3, RZ, 0x654, R3 ;  /* 0x00000654ff037816 */ /* 0x000fe20000000003 */
[----:B------:R-:W-:Y:S01]  /*3060*/  ULEA UR8, UR15, UR16, 0x7 ;  /* 0x000000100f087291 */ /* 0x000fe2000f8e38ff */
[----:B------:R-:W2:Y:S01]  /*3070*/  LDS.128 R4, [R4+0x130] ;  /* 0x0001300004047984 */ /* 0x000ea20000000c00 */
[----:B-1----:R-:W-:Y:S02]  /*3080*/  @P0 SHF.L.U32 R2, R8, 0x1f, RZ ;  /* 0x0000001f08020819 */ /* 0x002fe400000006ff */
[----:B------:R-:W-:Y:S01]  /*3090*/  SHF.L.U32 R0, R11, 0x1f, RZ ;  /* 0x0000001f0b007819 */ /* 0x000fe200000006ff */
[----:B------:R-:W-:Y:S01]  /*30a0*/  @!PT LDS RZ, [RZ] ;  /* 0x00000000fffff984 */ /* 0x000fe20000000800 */
[----:B------:R-:W-:Y:S01]  /*30b0*/  @!PT LDS RZ, [RZ] ;  /* 0x00000000fffff984 */ /* 0x000fe20000000800 */
[----:B------:R-:W-:Y:S01]  /*30c0*/  @!PT LDS RZ, [RZ] ;  /* 0x00000000fffff984 */ /* 0x000fe20000000800 */
[----:B------:R-:W-:Y:S01]  /*30d0*/  @!PT LDS RZ, [RZ] ;  /* 0x00000000fffff984 */ /* 0x000fe20000000800 */
[----:B------:R1:W-:Y:S06]  /*30e0*/  MEMBAR.ALL.CTA ;  /* 0x0000000000007992 */ /* 0x0003ec0000008000 */
[----:B-1----:R-:W1:Y:S02]  /*30f0*/  FENCE.VIEW.ASYNC.S ;  /* 0x00000000000073c6 */ /* 0x002e640000000000 */
[----:B-1----:R1:W-:Y:S01]  /*3100*/  SYNCS.ARRIVE.TRANS64.RED.A1T0 RZ, [R3+URZ], RZ ;  /* 0x000000ff03ff79a7 */ /* 0x0023e200081004ff */
[----:B------:R1:W3:Y:S01]  /*3110*/  @P0 SYNCS.PHASECHK.TRANS64.TRYWAIT P2, [UR6], R2 ;  /* 0x00000002ff0005a7 */ /* 0x0002e20008041106 */
[----:B--2---:R-:W-:Y:S01]  /*3120*/  LOP3.LUT P1, RZ, R6, 0x1, RZ, 0xc0, !PT ;  /* 0x0000000106ff7812 */ /* 0x004fe2000782c0ff */
[----:B------:R-:W2:Y:S02]  /*3130*/  SYNCS.PHASECHK.TRANS64.TRYWAIT P0, [UR7+0xe0], R0 ;  /* 0x0000e000ff0075a7 */ /* 0x000ea40008001107 */
[----:B-123--:R-:W-:Y:S10]  /*3140*/  @!P0 BRA `(.L_x_55) ;  /* 0x0000006000208947 */ /* 0x00eff40003800000 */
.L_x_151:
[----:B------:R-:W-:Y:S01]  /*3150*/  IADD3 R10, PT, PT, R10, 0x1, RZ ;  /* 0x000000010a0a7810 */ /* 0x000fe20007ffe0ff */
[----:B------:R-:W-:Y:S06]  /*3160*/  BRA.U !UP3, `(.L_x_56) ;  /* 0x000000010bc07547 */ /* 0x000fec000b800000 */
[----:B------:R-:W-:Y:S01]  /*3170*/  UPLOP3.LUT UP4, UPT, UPT, UPT, UPT, 0x40, 0x4 ;  /* 0x000000000004789c */ /* 0x000fe20003f8e870 */
[----:B------:R-:W-:Y:S01]  /*3180*/  UMOV UR13, UR9 ;  /* 0x00000009000d7c82 */ /* 0x000fe20008000000 */
[----:B------:R-:W-:Y:S01]  /*3190*/  UMOV UR12, UR4 ;  /* 0x00000004000c7c82 */ /* 0x000fe20008000000 */
[----:B------:R-:W-:-:S08]  /*31a0*/  UMOV UR17, UR14 ;  /* 0x0000000e00117c82 */ /* 0x000fd00008000000 */
.L_x_59:
[----:B------:R-:W-:Y:S02]  /*31b0*/  UIADD3 UR13, UPT, UPT, UR13, 0x1, URZ ;  /* 0x000000010d0d7890 */ /* 0x000fe4000fffe0ff */
[----:B--2---:R-:W-:Y:S02]  /*31c0*/  ULEA UR6, UR17, UR5, 0x3 ;  /* 0x0000000511067291 */ /* 0x004fe4000f8e18ff */
[----:B------:R-:W-:Y:S01]  /*31d0*/  UISETP.NE.AND UP0, UPT, UR13, URZ, UPT ;  /* 0x000000ff0d00728c */ /* 0x000fe2000bf05270 */
[----:B---3--:R-:W-:Y:S10]  /*31e0*/  @P2 BRA `(.L_x_57) ;  /* 0x00000000000c2947 */ /* 0x008ff40003800000 */
[----:B-1----:R-:W-:Y:S04]  /*31f0*/  SHF.L.U32 R2, R8, 0x1f, RZ ;  /* 0x0000001f08027819 */ /* 0x002fe800000006ff */
[----:B------:R-:W1:Y:S02]  /*3200*/  SYNCS.PHASECHK.TRANS64.TRYWAIT P0, [UR6], R2 ;  /* 0x00000002ff0075a7 */ /* 0x000e640008001106 */
[----:B-1----:R-:W-:Y:S05]  /*3210*/  @!P0 BRA `(.L_x_58) ;  /* 0x0000006000048947 */ /* 0x002fea0003800000 */
.L_x_57:
[----:B------:R-:W-:Y:S01]  /*3220*/  UISETP.NE.AND UP1, UPT, UR12, 0x1, UPT ;  /* 0x000000010c00788c */ /* 0x000fe2000bf25270 */
[----:B------:R-:W-:Y:S01]  /*3230*/  PLOP3.LUT P2, PT, PT, PT, PT, 0x80, 0x8 ;  /* 0x000000000008781c */ /* 0x000fe20003f4f070 */
[----:B------:R-:W-:Y:S02]  /*3240*/  UIADD3 UR14, UPT, UPT, UR17, 0x1, URZ ;  /* 0x00000001110e7890 */ /* 0x000fe4000fffe0ff */
[----:B------:R-:W-:Y:S02]  /*3250*/  ULEA UR28, UR17, UR11, 0xa ;  /* 0x0000000b111c7291 */ /* 0x000fe4000f8e50ff */
[----:B------:R-:W-:Y:S01]  /*3260*/  UISETP.NE.AND UP2, UPT, UR14, 0x5, UPT ;  /* 0x000000050e00788c */ /* 0x000fe2000bf45270 */
[----:B------:R-:W-:Y:S01]  /*3270*/  PLOP3.LUT P0, PT, PT, PT, UP1, 0x80, 0x8 ;  /* 0x000000000008781c */ /* 0x000fe20003f0f018 */
[----:B------:R-:W-:Y:S02]  /*3280*/  UIADD3 UR40, UPT, UPT, UR28, 0x2, URZ ;  /* 0x000000021c287890 */ /* 0x000fe4000fffe0ff */
[----:B------:R-:W-:Y:S02]  /*3290*/  USEL UR27, URZ, 0x1, UP2 ;  /* 0x00000001ff1b7887 */ /* 0x000fe40009000000 */
[----:B------:R-:W-:Y:S02]  /*32a0*/  USEL UR14, UR14, URZ, UP2 ;  /* 0x000000ff0e0e7287 */ /* 0x000fe40009000000 */
[----:B------:R-:W-:Y:S02]  /*32b0*/  UIADD3 UR36, UPT, UPT, UR28, 0x4, URZ ;  /* 0x000000041c247890 */ /* 0x000fe4000fffe0ff */
[----:B------:R-:W-:Y:S01]  /*32c0*/  @UP1 ULEA UR26, UR14, UR5, 0x3 ;  /* 0x000000050e1a1291 */ /* 0x000fe2000f8e18ff */
[----:B------:R-:W-:Y:S01]  /*32d0*/  LOP3.LUT R8, R8, UR27, RZ, 0x3c, !PT ;  /* 0x0000001b08087c12 */ /* 0x000fe2000f8e3cff */
[----:B------:R-:W-:Y:S02]  /*32e0*/  UIADD3 UR32, UPT, UPT, UR28, 0x6, URZ ;  /* 0x000000061c207890 */ /* 0x000fe4000fffe0ff */
[----:B------:R-:W-:Y:S01]  /*32f0*/  UIADD3 UR6, UPT, UPT, UR6, 0x28, URZ ;  /* 0x0000002806067890 */ /* 0x000fe2000fffe0ff */
[----:B-1----:R-:W-:Y:S01]  /*3300*/  @P0 SHF.L.U32 R0, R8, 0x1f, RZ ;  /* 0x0000001f08000819 */ /* 0x002fe200000006ff */
[----:B------:R-:W-:Y:S01]  /*3310*/  UIADD3 UR12, UPT, UPT, UR12, -0x1, URZ ;  /* 0xffffffff0c0c7890 */ /* 0x000fe2000fffe0ff */
[----:B------:R-:W-:Y:S02]  /*3320*/  UMOV UR29, 0x40004040 ;  /* 0x40004040001d7882 */ /* 0x000fe40000000000 */
[----:B------:R2:W3:Y:S01]  /*3330*/  @P0 SYNCS.PHASECHK.TRANS64.TRYWAIT P2, [UR26], R0 ;  /* 0x00000000ff0005a7 */ /* 0x0004e2000804111a */
[----:B------:R-:W-:Y:S01]  /*3340*/  ULEA UR26, UR17, UR10, 0xa ;  /* 0x0000000a111a7291 */ /* 0x000fe2000f8e50ff */
[----:B------:R-:W-:Y:S01]  /*3350*/  UMOV UR27, 0x40004040 ;  /* 0x40004040001b7882 */ /* 0x000fe20000000000 */
[----:B------:R-:W-:Y:S02]  /*3360*/  UMOV UR41, 0x40004040 ;  /* 0x4000404000297882 */ /* 0x000fe40000000000 */
[----:B------:R-:W-:Y:S02]  /*3370*/  UIADD3 UR38, UPT, UPT, UR26, 0x2, URZ ;  /* 0x000000021a267890 */ /* 0x000fe4000fffe0ff */
[----:B------:R-:W-:Y:S02]  /*3380*/  UIADD3 UR34, UPT, UPT, UR26, 0x4, URZ ;  /* 0x000000041a227890 */ /* 0x000fe4000fffe0ff */
[----:B------:R-:W-:Y:S01]  /*3390*/  UIADD3 UR30, UPT, UPT, UR26, 0x6, URZ ;  /* 0x000000061a1e7890 */ /* 0x000fe2000fffe0ff */
[----:B------:R2:W-:Y:S01]  /*33a0*/  UTCHMMA gdesc[UR26], gdesc[UR28], tmem[UR8], tmem[UR24], idesc[UR25], UP4 ;  /* 0x00ff181c1a0075ea */ /* 0x0005e2000a000008 */
[----:B------:R-:W-:Y:S01]  /*33b0*/  UPLOP3.LUT UP4, UPT, UPT, UPT, UPT, 0x80, 0x8 ;  /* 0x000000000008789c */ /* 0x000fe20003f8f070 */
[----:B------:R-:W-:Y:S01]  /*33c0*/  UMOV UR39, 0x40004040 ;  /* 0x4000404000277882 */ /* 0x000fe20000000000 */
[----:B------:R-:W-:Y:S01]  /*33d0*/  UMOV UR37, 0x40004040 ;  /* 0x4000404000257882 */ /* 0x000fe20000000000 */
[----:B------:R2:W-:Y:S01]  /*33e0*/  UTCHMMA gdesc[UR38], gdesc[UR40], tmem[UR8], tmem[UR22], idesc[UR23], UPT ;  /* 0x00ff1628260075ea */ /* 0x0005e2000b800008 */
[----:B------:R-:W-:Y:S01]  /*33f0*/  UMOV UR35, 0x40004040 ;  /* 0x4000404000237882 */ /* 0x000fe20000000000 */
[----:B------:R-:W-:Y:S01]  /*3400*/  UMOV UR33, 0x40004040 ;  /* 0x4000404000217882 */ /* 0x000fe20000000000 */
[----:B------:R-:W-:Y:S01]  /*3410*/  UMOV UR31, 0x40004040 ;  /* 0x40004040001f7882 */ /* 0x000fe20000000000 */
[----:B------:R2:W-:Y:S01]  /*3420*/  UTCHMMA gdesc[UR34], gdesc[UR36], tmem[UR8], tmem[UR20], idesc[UR21], UPT ;  /* 0x00ff1424220075ea */ /* 0x0005e2000b800008 */
[----:B------:R2:W-:Y:S01]  /*3430*/  UTCHMMA gdesc[UR30], gdesc[UR32], tmem[UR8], tmem[UR18], idesc[UR19], UPT ;  /* 0x00ff12201e0075ea */ /* 0x0005e2000b800008 */
[----:B------:R2:W-:Y:S01]  /*3440*/  UTCBAR [UR6], URZ ;  /* 0x000000ff060073e9 */ /* 0x0005e200080000ff */
[----:B------:R-:W-:Y:S01]  /*3450*/  UMOV UR17, UR14 ;  /* 0x0000000e00117c82 */ /* 0x000fe20008000000 */
[----:B------:R-:W-:Y:S05]  /*3460*/  BRA.U UP0, `(.L_x_59) ;  /* 0xfffffffd00507547 */ /* 0x000fea000b83ffff */
.L_x_56:
[----:B------:R-:W-:Y:S01]  /*3470*/  UIADD3 UR15, UPT, UPT, UR15, 0x1, URZ ;  /* 0x000000010f0f7890 */ /* 0x000fe2000fffe0ff */
[C---:B------:R-:W-:Y:S01]  /*3480*/  ISETP.NE.AND P0, PT, R10.reuse, 0x2, PT ;  /* 0x000000020a00780c */ /* 0x040fe20003f05270 */
[----:B------:R-:W-:Y:S02]  /*3490*/  UIADD3 UR7, UPT, UPT, UR7, 0xc0, URZ ;  /* 0x000000c007077890 */ /* 0x000fe4000fffe0ff */
[----:B------:R-:W-:Y:S01]  /*34a0*/  UISETP.NE.AND UP0, UPT, UR15, 0x4, UPT ;  /* 0x000000040f00788c */ /* 0x000fe2000bf05270 */
[----:B-12---:R-:W-:Y:S02]  /*34b0*/  SEL R0, RZ, 0x1, P0 ;  /* 0x00000001ff007807 */ /* 0x006fe40000000000 */
[----:B------:R-:W-:Y:S01]  /*34c0*/  SEL R10, R10, RZ, P0 ;  /* 0x000000ff0a0a7207 */ /* 0x000fe20000000000 */
[----:B------:R-:W-:Y:S01]  /*34d0*/  USEL UR6, URZ, 0x1, UP0 ;  /* 0x00000001ff067887 */ /* 0x000fe20008000000 */
[----:B------:R-:W-:Y:S01]  /*34e0*/  LOP3.LUT R9, R9, R0, RZ, 0x3c, !PT ;  /* 0x0000000009097212 */ /* 0x000fe200078e3cff */
[----:B------:R-:W-:Y:S01]  /*34f0*/  USEL UR15, UR15, URZ, UP0 ;  /* 0x000000ff0f0f7287 */ /* 0x000fe20008000000 */
[----:B------:R1:W-:Y:S03]  /*3500*/  UTCBAR [UR7], URZ ;  /* 0x000000ff070073e9 */ /* 0x0003e600080000ff */
[----:B------:R-:W-:Y:S01]  /*3510*/  LOP3.LUT R11, R11, UR6, RZ, 0x3c, !PT ;  /* 0x000000060b0b7c12 */ /* 0x000fe2000f8e3cff */
[----:B------:R-:W-:Y:S07]  /*3520*/  @P1 BRA `(.L_x_60) ;  /* 0xfffffff800a01947 */ /* 0x000fee000383ffff */
[----:B------:R-:W2:Y:S01]  /*3530*/  S2UR UR4, SR_CgaCtaId ;  /* 0x00000000000479c3 */ /* 0x000ea20000008800 */
[----:B------:R-:W-:Y:S01]  /*3540*/  ELECT P0, URZ, PT ;  /* 0x0000000000ff782f */ /* 0x000fe20003800000 */
[----:B------:R-:W-:Y:S01]  /*3550*/  IMAD.MOV.U32 R0, RZ, RZ, 0x1 ;  /* 0x00000001ff007424 */ /* 0x000fe200078e00ff */
[----:B------:R-:W-:Y:S01]  /*3560*/  UIADD3 UR5, UPT, UPT, UR5, 0xe0, URZ ;  /* 0x000000e005057890 */ /* 0x000fe2000fffe0ff */
[----:B------:R-:W-:Y:S01]  /*3570*/  SHF.L.U32 R2, R11, 0x1f, RZ ;  /* 0x0000001f0b027819 */ /* 0x000fe200000006ff */
[----:B------:R-:W-:-:S03]  /*3580*/  UMOV UR6, 0x40 ;  /* 0x0000004000067882 */ /* 0x000fc60000000000 */
[----:B------:R-:W-:Y:S01]  /*3590*/  UVIRTCOUNT.DEALLOC.SMPOOL 0x80 ;  /* 0x000000800000784c */ /* 0x000fe20000000000 */
[----:B--2---:R-:W-:Y:S02]  /*35a0*/  ULEA UR4, UR4, UR6, 0x18 ;  /* 0x0000000604047291 */ /* 0x004fe4000f8ec0ff */
[----:B------:R-:W-:-:S07]  /*35b0*/  ULEA UR6, UR15, UR5, 0x3 ;  /* 0x000000050f067291 */ /* 0x000fce000f8e18ff */
[----:B------:R2:W-:Y:S02]  /*35c0*/  @P0 STS.U8 [UR4+0x1c], R0 ;  /* 0x00001c00ff000988 */ /* 0x0005e40008000004 */
[----:B------:R-:W4:Y:S02]  /*35d0*/  SYNCS.PHASECHK.TRANS64.TRYWAIT P0, [UR6], R2 ;  /* 0x00000002ff0075a7 */ /* 0x000f240008001106 */
[----:B--2-4-:R-:W-:Y:S05]  /*35e0*/  @!P0 BRA `(.L_x_61) ;  /* 0x0000005c00288947 */ /* 0x014fea0003800000 */
.L_x_154:
[----:B-1----:R-:W-:-:S04]  /*35f0*/  UIADD3 UR7, UPT, UPT, UR15, 0x1, URZ ;  /* 0x000000010f077890 */ /* 0x002fc8000fffe0ff */
[----:B------:R-:W-:-:S04]  /*3600*/  UISETP.NE.AND UP0, UPT, UR7, 0x4, UPT ;  /* 0x000000040700788c */ /* 0x000fc8000bf05270 */
[----:B------:R-:W-:Y:S02]  /*3610*/  USEL UR8, URZ, 0x1, UP0 ;  /* 0x00000001ff087887 */ /* 0x000fe40008000000 */
[----:B------:R-:W-:-:S04]  /*3620*/  USEL UR7, UR7, URZ, UP0 ;  /* 0x000000ff07077287 */ /* 0x000fc80008000000 */
[----:B------:R-:W-:Y:S01]  /*3630*/  ULEA UR6, UR7, UR5, 0x3 ;  /* 0x0000000507067291 */ /* 0x000fe2000f8e18ff */
[----:B--2---:R-:W-:-:S04]  /*3640*/  LOP3.LUT R2, R11, UR8, RZ, 0x3c, !PT ;  /* 0x000000080b027c12 */ /* 0x004fc8000f8e3cff */
[----:B------:R-:W-:-:S04]  /*3650*/  SHF.L.U32 R3, R2, 0x1f, RZ ;  /* 0x0000001f02037819 */ /* 0x000fc800000006ff */
[----:B------:R-:W1:Y:S02]  /*3660*/  SYNCS.PHASECHK.TRANS64.TRYWAIT P0, [UR6], R3 ;  /* 0x00000003ff0075a7 */ /* 0x000e640008001106 */
[----:B-1----:R-:W-:Y:S05]  /*3670*/  @!P0 BRA `(.L_x_62) ;  /* 0x0000005c001c8947 */ /* 0x002fea0003800000 */
.L_x_156:
        /* <DEDUP_REMOVED lines=9> */
.L_x_158:
[----:B------:R-:W-:-:S04]  /*3710*/  UIADD3 UR7, UPT, UPT, UR7, 0x1, URZ ;  /* 0x0000000107077890 */ /* 0x000fc8000fffe0ff */
[----:B------:R-:W-:-:S04]  /*3720*/  UISETP.NE.AND UP0, UPT, UR7, 0x4, UPT ;  /* 0x000000040700788c */ /* 0x000fc8000bf05270 */
[----:B------:R-:W-:Y:S02]  /*3730*/  USEL UR6, URZ, 0x1, UP0 ;  /* 0x00000001ff067887 */ /* 0x000fe40008000000 */
[----:B------:R-:W-:-:S04]  /*3740*/  USEL UR7, UR7, URZ, UP0 ;  /* 0x000000ff07077287 */ /* 0x000fc80008000000 */
[----:B------:R-:W-:Y:S01]  /*3750*/  ULEA UR7, UR7, UR5, 0x3 ;  /* 0x0000000507077291 */ /* 0x000fe2000f8e18ff */
[----:B------:R-:W-:-:S04]  /*3760*/  LOP3.LUT R2, R2, UR6, RZ, 0x3c, !PT ;  /* 0x0000000602027c12 */ /* 0x000fc8000f8e3cff */
[----:B------:R-:W-:-:S04]  /*3770*/  SHF.L.U32 R2, R2, 0x1f, RZ ;  /* 0x0000001f02027819 */ /* 0x000fc800000006ff */
[----:B------:R-:W2:Y:S02]  /*3780*/  SYNCS.PHASECHK.TRANS64.TRYWAIT P0, [UR7], R2 ;  /* 0x00000002ff0075a7 */ /* 0x000ea40008001107 */
[----:B--2---:R-:W-:Y:S05]  /*3790*/  @!P0 BRA `(.L_x_64) ;  /* 0x0000005c00048947 */ /* 0x004fea0003800000 */
.L_x_160:
[----:B------:R-:W-:Y:S01]  /*37a0*/  NOP ;  /* 0x0000000000007918 */ /* 0x000fe20000000000 */
[----:B-1----:R-:W1:Y:S01]  /*37b0*/  LDS R0, [UR4+0x14] ;  /* 0x00001404ff007984 */ /* 0x002e620008000800 */
[----:B------:R-:W-:Y:S01]  /*37c0*/  ULOP3.LUT UR6, UR16, 0xffff, URZ, 0xc0, !UPT ;  /* 0x0000ffff10067892 */ /* 0x000fe2000f8ec0ff */
[----:B------:R-:W-:Y:S01]  /*37d0*/  UMOV UR8, 0xffff ;  /* 0x0000ffff00087882 */ /* 0x000fe20000000000 */
[----:B------:R-:W-:Y:S02]  /*37e0*/  UMOV UR5, 0x1 ;  /* 0x0000000100057882 */ /* 0x000fe40000000000 */
[----:B------:R-:W-:-:S04]  /*37f0*/  USHF.R.U32.HI UR6, URZ, 0x5, UR6 ;  /* 0x00000005ff067899 */ /* 0x000fc80008011606 */
[----:B------:R-:W-:Y:S02]  /*3800*/  USHF.L.U32 UR8, UR8, UR6, URZ ;  /* 0x0000000608087299 */ /* 0x000fe400080006ff */
[----:B------:R-:W-:-:S04]  /*3810*/  USHF.L.U32 UR5, UR5, UR6, URZ ;  /* 0x0000000605057299 */ /* 0x000fc800080006ff */
[----:B-1----:R-:W-:-:S04]  /*3820*/  LOP3.LUT R0, R0, UR8, RZ, 0xc0, !PT ;  /* 0x0000000800007c12 */ /* 0x002fc8000f8ec0ff */
[----:B------:R-:W-:-:S13]  /*3830*/  ISETP.NE.AND P0, PT, R0, UR8, PT ;  /* 0x0000000800007c0c */ /* 0x000fda000bf05270 */
[----:B------:R-:W-:Y:S05]  /*3840*/  @P0 BRA `(.L_x_65) ;  /* 0x0000000000580947 */ /* 0x000fea0003800000 */
[----:B------:R-:W1:Y:S02]  /*3850*/  LDS R0, [UR4+0x18] ;  /* 0x00001804ff007984 */ /* 0x000e640008000800 */
[----:B-1----:R-:W-:-:S04]  /*3860*/  LOP3.LUT R0, R0, UR5, RZ, 0xc0, !PT ;  /* 0x0000000500007c12 */ /* 0x002fc8000f8ec0ff */
[----:B------:R-:W-:-:S13]  /*3870*/  ISETP.NE.AND P0, PT, R0, UR5, PT ;  /* 0x0000000500007c0c */ /* 0x000fda000bf05270 */
[----:B------:R-:W-:Y:S05]  /*3880*/  @P0 BRA `(.L_x_66) ;  /* 0x00000000003c0947 */ /* 0x000fea0003800000 */
[----:B------:R-:W1:Y:S01]  /*3890*/  S2R R2, SR_LANEID ;  /* 0x0000000000027919 */ /* 0x000e620000000000 */
[----:B------:R-:W-:Y:S01]  /*38a0*/  ULOP3.LUT UR8, URZ, UR8, URZ, 0x33, !UPT ;  /* 0x00000008ff087292 */ /* 0x000fe2000f8e33ff */
[----:B------:R-:W-:Y:S02]  /*38b0*/  VOTEU.ANY UR7, UPT, PT ;  /* 0x0000000000077886 */ /* 0x000fe400038e0100 */
[----:B------:R-:W-:-:S03]  /*38c0*/  UFLO.U32 UR7, UR7 ;  /* 0x00000007000772bd */ /* 0x000fc600080e0000 */
[----:B------:R-:W-:-:S04]  /*38d0*/  IMAD.U32 R0, RZ, RZ, UR8 ;  /* 0x00000008ff007e24 */ /* 0x000fc8000f8e00ff */
[----:B------:R2:W4:Y:S02]  /*38e0*/  REDUX UR6, R0 ;  /* 0x00000000000673c4 */ /* 0x0005240000000000 */
[----:B------:R1:W-:Y:S02]  /*38f0*/  UTCATOMSWS.AND URZ, UR8 ;  /* 0x0000000800ff79e3 */ /* 0x0003e40008000000 */
[----:B-1----:R-:W-:Y:S02]  /*3900*/  ISETP.EQ.U32.AND P0, PT, R2, UR7, PT ;  /* 0x0000000702007c0c */ /* 0x002fe4000bf02070 */
[----:B--2---:R-:W-:Y:S02]  /*3910*/  LOP3.LUT R0, RZ, UR5, RZ, 0x33, !PT ;  /* 0x00000005ff007c12 */ /* 0x004fe4000f8e33ff */
[----:B----4-:R-:W-:Y:S02]  /*3920*/  MOV R2, UR6 ;  /* 0x0000000600027c02 */ /* 0x010fe40008000f00 */
[----:B------:R-:W1:Y:S07]  /*3930*/  REDUX UR5, R0 ;  /* 0x00000000000573c4 */ /* 0x000e6e0000000000 */
[----:B------:R2:W-:Y:S01]  /*3940*/  @P0 ATOMS.AND RZ, [UR4+0x14], R2 ;  /* 0x00001402ffff098c */ /* 0x0005e2000a800004 */
[----:B-1----:R-:W-:-:S05]  /*3950*/  IMAD.U32 R0, RZ, RZ, UR5 ;  /* 0x00000005ff007e24 */ /* 0x002fca000f8e00ff */
[----:B------:R2:W-:Y:S01]  /*3960*/  @P0 ATOMS.AND RZ, [UR4+0x18], R0 ;  /* 0x00001800ffff098c */ /* 0x0005e2000a800004 */
[----:B------:R-:W-:Y:S05]  /*3970*/  BRA `(.L_x_67) ;  /* 0x0000000000147947 */ /* 0x000fea0003800000 */
.L_x_66:
[----:B------:R-:W-:Y:S02]  /*3980*/  MOV R2, 0x39a0 ;  /* 0x000039a000027802 */ /* 0x000fe40000000f00 */
[----:B---3-5:R-:W-:Y:S05]  /*3990*/  CALL.REL.NOINC `($__internal_0_$__cuda_sm10x_tcgen05_guardrail_trap_col_being_dealloced_not_returned_by_alloc) ;  /* 0x0000005c00ec7944 */ /* 0x028fea0003c00000 */
[----:B------:R-:W-:Y:S05]  /*39a0*/  BRA `(.L_x_67) ;  /* 0x0000000000087947 */ /* 0x000fea0003800000 */
.L_x_65:
[----:B------:R-:W-:Y:S02]  /*39b0*/  MOV R2, 0x39d0 ;  /* 0x000039d000027802 */ /* 0x000fe40000000f00 */
[----:B---3-5:R-:W-:Y:S05]  /*39c0*/  CALL.REL.NOINC `($__internal_2_$__cuda_sm10x_tcgen05_guardrail_trap_unallocated_columns_being_dealloced) ;  /* 0x0000005c00f87944 */ /* 0x028fea0003c00000 */
.L_x_67:
[----:B------:R-:W-:Y:S01]  /*39d0*/  NOP ;  /* 0x0000000000007918 */ /* 0x000fe20000000000 */
[----:B------:R-:W-:Y:S05]  /*39e0*/  EXIT ;  /* 0x000000000000794d */ /* 0x000fea0003800000 */
.L_x_49:
[----:B------:R-:W-:-:S09]  /*39f0*/  UISETP.NE.OR UP2, UPT, UR8, 0x3, !UP2 ;  /* 0x000000030800788c */ /* 0x000fd2000d745670 */
[----:B------:R-:W-:Y:S05]  /*3a00*/  BRA.U UP2, `(.L_x_68) ;  /* 0x0000001102087547 */ /* 0x000fea000b800000 */
[----:B------:R-:W1:Y:S01]  /*3a10*/  LDC R0, c[0x0][0xb30] ;  /* 0x0002cc00ff007b82 */ /* 0x000e620000000800 */
[----:B------:R-:W2:Y:S01]  /*3a20*/  LDCU.64 UR8, c[0x0][0x888] ;  /* 0x00011100ff0877ac */ /* 0x000ea20008000a00 */
[----:B------:R-:W-:Y:S02]  /*3a30*/  HFMA2 R27, -RZ, RZ, 0, 0 ;  /* 0x00000000ff1b7431 */ /* 0x000fe400000001ff */
[----:B------:R-:W-:Y:S01]  /*3a40*/  IMAD.MOV.U32 R29, RZ, RZ, 0x1 ;  /* 0x00000001ff1d7424 */ /* 0x000fe200078e00ff */
[----:B------:R-:W-:Y:S01]  /*3a50*/  MOV R25, 0x2000 ;  /* 0x0000200000197802 */ /* 0x000fe20000000f00 */
[----:B------:R-:W4:Y:S01]  /*3a60*/  LDCU.64 UR4, c[0x0][0x890] ;  /* 0x00011200ff0477ac */ /* 0x000f220008000a00 */
[----:B------:R-:W-:Y:S01]  /*3a70*/  IMAD.MOV.U32 R28, RZ, RZ, RZ ;  /* 0x000000ffff1c7224 */ /* 0x000fe200078e00ff */
[----:B------:R-:W3:Y:S01]  /*3a80*/  LDC R24, c[0x0][0x370] ;  /* 0x0000dc00ff187b82 */ /* 0x000ee20000000800 */
[----:B------:R-:W-:Y:S01]  /*3a90*/  UMOV UR7, 0x400 ;  /* 0x0000040000077882 */ /* 0x000fe20000000000 */
[----:B------:R-:W-:-:S02]  /*3aa0*/  UPLOP3.LUT UP1, UPT, UPT, UPT, UPT, 0x40, 0x4 ;  /* 0x000000000004789c */ /* 0x000fc40003f2e870 */
[----:B------:R-:W-:-:S04]  /*3ab0*/  ULEA UR7, UR37, UR7, 0x18 ;  /* 0x0000000725077291 */ /* 0x000fc8000f8ec0ff */
[----:B------:R-:W3:Y:S01]  /*3ac0*/  LDC R3, c[0x0][0xb0c] ;  /* 0x0002c300ff037b82 */ /* 0x000ee20000000800 */
[----:B------:R-:W-:Y:S02]  /*3ad0*/  UIADD3 UR13, UPT, UPT, UR7, 0x68, URZ ;  /* 0x00000068070d7890 */ /* 0x000fe4000fffe0ff */
[----:B--2---:R-:W-:Y:S02]  /*3ae0*/  UISETP.NE.U32.AND UP2, UPT, UR8, URZ, UPT ;  /* 0x000000ff0800728c */ /* 0x004fe4000bf45070 */
[----:B------:R-:W-:Y:S02]  /*3af0*/  UIADD3 UR33, UPT, UPT, UR7, 0x50, URZ ;  /* 0x0000005007217890 */ /* 0x000fe4000fffe0ff */
[----:B----4-:R-:W-:Y:S01]  /*3b00*/  UISETP.NE.U32.AND UP3, UPT, UR4, URZ, UPT ;  /* 0x000000ff0400728c */ /* 0x010fe2000bf65070 */
[----:B------:R-:W2:Y:S01]  /*3b10*/  LDC R18, c[0x0][0xb20] ;  /* 0x0002c800ff127b82 */ /* 0x000ea20000000800 */
[----:B-1----:R-:W-:Y:S01]  /*3b20*/  ISETP.NE.AND P1, PT, R0, 0x1, PT ;  /* 0x000000010000780c */ /* 0x002fe20003f25270 */
[----:B------:R-:W-:-:S02]  /*3b30*/  UISETP.NE.AND.EX UP2, UPT, UR9, URZ, UPT, UP2 ;  /* 0x000000ff0900728c */ /* 0x000fc4000bf45320 */
[----:B------:R-:W-:Y:S02]  /*3b40*/  UIADD3 UR25, UPT, UPT, UR7, 0x58, URZ ;  /* 0x0000005807197890 */ /* 0x000fe4000fffe0ff */
[----:B------:R-:W-:Y:S02]  /*3b50*/  UIADD3 UR17, UPT, UPT, UR7, 0x60, URZ ;  /* 0x0000006007117890 */ /* 0x000fe4000fffe0ff */
[----:B------:R-:W1:Y:S01]  /*3b60*/  LDC.64 R30, c[0x0][0x348] ;  /* 0x0000d200ff1e7b82 */ /* 0x000e620000000a00 */
[----:B------:R-:W-:Y:S02]  /*3b70*/  UPRMT UR13, UR37, 0x654, UR13 ;  /* 0x00000654250d7896 */ /* 0x000fe4000800000d */
[----:B------:R-:W-:-:S05]  /*3b80*/  UISETP.NE.AND.EX UP3, UPT, UR5, URZ, UPT, UP3 ;  /* 0x000000ff0500728c */ /* 0x000fca000bf65330 */
[----:B------:R-:W4:Y:S08]  /*3b90*/  LDC.64 R16, c[0x0][0xb10] ;  /* 0x0002c400ff107b82 */ /* 0x000f300000000a00 */
[----:B------:R-:W1:Y:S08]  /*3ba0*/  LDC.64 R6, c[0x0][0xb18] ;  /* 0x0002c600ff067b82 */ /* 0x000e700000000a00 */
[----:B------:R-:W1:Y:S08]  /*3bb0*/  LDC.64 R4, c[0x0][0xb28] ;  /* 0x0002ca00ff047b82 */ /* 0x000e700000000a00 */
[----:B--23--:R-:W1:Y:S02]  /*3bc0*/  LDC R19, c[0x0][0x374] ;  /* 0x0000dd00ff137b82 */ /* 0x00ce640000000800 */
.L_x_79:
[C---:B------:R-:W-:Y:S02]  /*3bd0*/  LEA R0, R28.reuse, UR7, 0x3 ;  /* 0x000000071c007c11 */ /* 0x040fe4000f8e18ff */
[----:B------:R-:W-:Y:S02]  /*3be0*/  SHF.L.U32 R2, R27, 0x1f, RZ ;  /* 0x0000001f1b027819 */ /* 0x000fe400000006ff */
[----:B------:R-:W-:Y:S02]  /*3bf0*/  LEA R20, R28, UR7, 0x4 ;  /* 0x000000071c147c11 */ /* 0x000fe4000f8e20ff */
[----:B--2---:R-:W2:Y:S02]  /*3c00*/  SYNCS.PHASECHK.TRANS64.TRYWAIT P0, [R0+URZ+0xa0], R2 ;  /* 0x0000a002000075a7 */ /* 0x004ea400080011ff */
[----:B--2---:R-:W-:Y:S05]  /*3c10*/  @!P0 BRA `(.L_x_69) ;  /* 0x0000005400fc8947 */ /* 0x004fea0003800000 */
.L_x_161:
[----:B------:R-:W-:Y:S01]  /*3c20*/  ISETP.GE.AND P0, PT, R40, 0x1, PT ;  /* 0x000000012800780c */ /* 0x000fe20003f06270 */
[----:B------:R-:W3:Y:S01]  /*3c30*/  LDS.128 R20, [R20+0x130] ;  /* 0x0001300014147984 */ /* 0x000ee20000000c00 */
[----:B--2---:R-:W-:Y:S01]  /*3c40*/  VIADD R0, R0, 0xb0 ;  /* 0x000000b000007836 */ /* 0x004fe20000000000 */
[----:B------:R-:W-:Y:S01]  /*3c50*/  @!PT LDS RZ, [RZ] ;  /* 0x00000000fffff984 */ /* 0x000fe20000000800 */
[----:B------:R-:W-:Y:S01]  /*3c60*/  @!PT LDS RZ, [RZ] ;  /* 0x00000000fffff984 */ /* 0x000fe20000000800 */
[----:B------:R-:W-:Y:S01]  /*3c70*/  @!PT LDS RZ, [RZ] ;  /* 0x00000000fffff984 */ /* 0x000fe20000000800 */
[----:B------:R-:W-:Y:S01]  /*3c80*/  @!PT LDS RZ, [RZ] ;  /* 0x00000000fffff984 */ /* 0x000fe20000000800 */
[----:B------:R2:W-:Y:S06]  /*3c90*/  MEMBAR.ALL.CTA ;  /* 0x0000000000007992 */ /* 0x0005ec0000008000 */
[----:B--2---:R-:W2:Y:S01]  /*3ca0*/  FENCE.VIEW.ASYNC.S ;  /* 0x00000000000073c6 */ /* 0x004ea20000000000 */
[----:B------:R-:W-:Y:S04]  /*3cb0*/  PRMT R0, RZ, 0x654, R0 ;  /* 0x00000654ff007816 */ /* 0x000fe80000000000 */
[----:B--2---:R2:W-:Y:S01]  /*3cc0*/  SYNCS.ARRIVE.TRANS64.RED.A1T0 RZ, [R0+URZ], RZ ;  /* 0x000000ff00ff79a7 */ /* 0x0045e200081004ff */
[----:B---3--:R-:W-:Y:S11]  /*3cd0*/  LOP3.LUT P3, RZ, R22, 0x1, RZ, 0xc0, !PT ;  /* 0x0000000116ff7812 */ /* 0x008ff6000786c0ff */
[----:B------:R-:W-:Y:S02]  /*3ce0*/  @!UPT UIADD3 URZ, UPT, UPT, URZ, URZ, URZ ;  /* 0x000000fffffff290 */ /* 0x000fe4000fffe0ff */
[----:B------:R-:W-:Y:S02]  /*3cf0*/  @P3 MOV R11, R20 ;  /* 0x00000014000b3202 */ /* 0x000fe40000000f00 */
[----:B------:R-:W-:Y:S01]  /*3d00*/  @P3 LOP3.LUT R10, R21, 0xffff, RZ, 0xc0, !PT ;  /* 0x0000ffff150a3812 */ /* 0x000fe200078ec0ff */
[----:B--2---:R-:W-:Y:S06]  /*3d10*/  @!P0 BRA `(.L_x_70) ;  /* 0x0000000000a48947 */ /* 0x004fec0003800000 */
[-C--:B-1----:R-:W-:Y:S01]  /*3d20*/  IMAD.HI.U32 R0, R19, R7.reuse, RZ ;  /* 0x0000000713007227 */ /* 0x082fe200078e00ff */
[----:B------:R-:W-:Y:S02]  /*3d30*/  ISETP.NE.AND P0, PT, R6, 0x1, PT ;  /* 0x000000010600780c */ /* 0x000fe40003f05270 */
[----:B------:R-:W-:Y:S01]  /*3d40*/  ISETP.NE.AND P2, PT, R40, 0x1, PT ;  /* 0x000000012800780c */ /* 0x000fe20003f45270 */
[----:B----4-:R-:W-:Y:S01]  /*3d50*/  IMAD.HI.U32 R9, R24, R16, RZ ;  /* 0x0000001018097227 */ /* 0x010fe200078e00ff */
[----:B------:R-:W-:Y:S02]  /*3d60*/  SHF.R.U32.HI R0, RZ, R18, R0 ;  /* 0x00000012ff007219 */ /* 0x000fe40000011600 */
[----:B------:R-:W-:Y:S01]  /*3d70*/  ISETP.NE.AND P4, PT, R3, 0x1, PT ;  /* 0x000000010300780c */ /* 0x000fe20003f85270 */
[----:B------:R-:W-:Y:S01]  /*3d80*/  IMAD.HI.U32 R13, R10, R7, RZ ;  /* 0x000000070a0d7227 */ /* 0x000fe200078e00ff */
[----:B------:R-:W-:Y:S02]  /*3d90*/  SHF.R.U32.HI R9, RZ, R17, R9 ;  /* 0x00000011ff097219 */ /* 0x000fe40000011609 */
[----:B------:R-:W-:Y:S01]  /*3da0*/  SEL R0, R19, R0, !P0 ;  /* 0x0000000013007207 */ /* 0x000fe20004000000 */
[----:B------:R-:W-:Y:S01]  /*3db0*/  IMAD.HI.U32 R12, R11, R16, RZ ;  /* 0x000000100b0c7227 */ /* 0x000fe200078e00ff */
[----:B------:R-:W-:Y:S03]  /*3dc0*/  SEL R9, R24, R9, !P4 ;  /* 0x0000000918097207 */ /* 0x000fe60006000000 */
[-C--:B------:R-:W-:Y:S01]  /*3dd0*/  IMAD.HI.U32 R8, R0, R4.reuse, RZ ;  /* 0x0000000400087227 */ /* 0x080fe200078e00ff */
[----:B------:R-:W-:Y:S03]  /*3de0*/  SHF.R.U32.HI R12, RZ, R17, R12 ;  /* 0x00000011ff0c7219 */ /* 0x000fe6000001160c */
[----:B------:R-:W-:Y:S01]  /*3df0*/  IMAD.HI.U32 R2, R9, R4, RZ ;  /* 0x0000000409027227 */ /* 0x000fe200078e00ff */
[-C--:B------:R-:W-:Y:S02]  /*3e00*/  @P2 SHF.R.U32.HI R0, RZ, R5.reuse, R8 ;  /* 0x00000005ff002219 */ /* 0x080fe40000011608 */
[----:B------:R-:W-:Y:S02]  /*3e10*/  SHF.R.U32.HI R8, RZ, R18, R13 ;  /* 0x00000012ff087219 */ /* 0x000fe4000001160d */
[----:B------:R-:W-:Y:S01]  /*3e20*/  @P2 SHF.R.U32.HI R9, RZ, R5, R2 ;  /* 0x00000005ff092219 */ /* 0x000fe20000011602 */
[----:B------:R-:W-:Y:S01]  /*3e30*/  IMAD R0, R40, R0, RZ ;  /* 0x0000000028007224 */ /* 0x000fe200078e02ff */
[----:B------:R-:W-:Y:S02]  /*3e40*/  SEL R8, R10, R8, !P0 ;  /* 0x000000080a087207 */ /* 0x000fe40004000000 */
[----:B------:R-:W-:Y:S01]  /*3e50*/  SEL R2, R11, R12, !P4 ;  /* 0x0000000c0b027207 */ /* 0x000fe20006000000 */
[----:B------:R-:W-:Y:S01]  /*3e60*/  IMAD R12, R40, R9, RZ ;  /* 0x00000009280c7224 */ /* 0x000fe200078e02ff */
[C---:B------:R-:W-:Y:S01]  /*3e70*/  ISETP.GE.AND P0, PT, R8.reuse, R0, PT ;  /* 0x000000000800720c */ /* 0x040fe20003f06270 */
[----:B------:R-:W-:Y:S03]  /*3e80*/  IMAD.HI.U32 R0, R8, R4, RZ ;  /* 0x0000000408007227 */ /* 0x000fe600078e00ff */
[----:B------:R-:W-:Y:S02]  /*3e90*/  ISETP.GE.OR P0, PT, R2, R12, P0 ;  /* 0x0000000c0200720c */ /* 0x000fe40000706670 */
[-C--:B------:R-:W-:Y:S04]  /*3ea0*/  SHF.R.U32.HI R0, RZ, R5.reuse, R0 ;  /* 0x00000005ff007219 */ /* 0x080fe80000011600 */
[----:B------:R-:W-:Y:S05]  /*3eb0*/  SEL R13, R8, R0, !P2 ;  /* 0x00000000080d7207 */ /* 0x000fea0005000000 */
[----:B------:R-:W-:Y:S02]  /*3ec0*/  IMAD.MOV R12, RZ, RZ, -R13 ;  /* 0x000000ffff0c7224 */ /* 0x000fe400078e0a0d */
[----:B------:R-:W-:Y:S04]  /*3ed0*/  @!P0 IMAD.HI.U32 R0, R2, R4, RZ ;  /* 0x0000000402008227 */ /* 0x000fe800078e00ff */
[----:B------:R-:W-:Y:S01]  /*3ee0*/  IMAD R12, R40, R12, R8 ;  /* 0x0000000c280c7224 */ /* 0x000fe200078e0208 */
[----:B------:R-:W-:Y:S04]  /*3ef0*/  @!P0 SHF.R.U32.HI R0, RZ, R5, R0 ;  /* 0x00000005ff008219 */ /* 0x000fe80000011600 */
[----:B------:R-:W-:Y:S04]  /*3f00*/  @!P0 SEL R0, R2, R0, !P2 ;  /* 0x0000000002008207 */ /* 0x000fe80005000000 */
[----:B------:R-:W-:Y:S01]  /*3f10*/  @!P0 IADD3 R13, PT, PT, R13, -R0, RZ ;  /* 0x800000000d0d8210 */ /* 0x000fe20007ffe0ff */
[----:B------:R-:W-:Y:S01]  /*3f20*/  @!P0 IMAD R0, R9, R12, R0 ;  /* 0x0000000c09008224 */ /* 0x000fe200078e0200 */
[----:B------:R-:W-:Y:S01]  /*3f30*/  IADD3 R9, PT, PT, -R8, RZ, RZ ;  /* 0x000000ff08097210 */ /* 0x000fe20007ffe1ff */
[--C-:B------:R-:W-:Y:S02]  /*3f40*/  IMAD.MOV R12, RZ, RZ, -R2.reuse ;  /* 0x000000ffff0c7224 */ /* 0x100fe400078e0a02 */
[----:B------:R-:W-:Y:S02]  /*3f50*/  @!P0 IMAD R8, R13, R40, R2 ;  /* 0x000000280d088224 */ /* 0x000fe400078e0202 */
[----:B------:R-:W-:Y:S02]  /*3f60*/  @!P0 IMAD.MOV.U32 R2, RZ, RZ, R0 ;  /* 0x000000ffff028224 */ /* 0x000fe400078e0000 */
[----:B------:R-:W-:Y:S02]  /*3f70*/  IMAD R11, R3, R12, R11 ;  /* 0x0000000c030b7224 */ /* 0x000fe400078e020b */
[----:B------:R-:W-:Y:S02]  /*3f80*/  IMAD R10, R6, R9, R10 ;  /* 0x00000009060a7224 */ /* 0x000fe400078e020a */
[----:B------:R-:W-:Y:S02]  /*3f90*/  IMAD R11, R2, R3, R11 ;  /* 0x00000003020b7224 */ /* 0x000fe400078e020b */
[----:B------:R-:W-:Y:S02]  /*3fa0*/  IMAD R10, R8, R6, R10 ;  /* 0x00000006080a7224 */ /* 0x000fe400078e020a */
.L_x_70:
[----:B------:R-:W-:Y:S05]  /*3fb0*/  BRA.U UP1, `(.L_x_71) ;  /* 0x0000000101107547 */ /* 0x000fea000b800000 */
[----:B------:R-:W-:Y:S04]  /*3fc0*/  MOV R2, UR6 ;  /* 0x0000000600027c02 */ /* 0x000fe80008000f00 */
[----:B------:R-:W-:Y:S04]  /*3fd0*/  SHF.L.U32 R2, R2, 0x1f, RZ ;  /* 0x0000001f02027819 */ /* 0x000fe800000006ff */
[----:B------:R-:W2:Y:S02]  /*3fe0*/  SYNCS.PHASECHK.TRANS64.TRYWAIT P0, [UR7+0x98], R2 ;  /* 0x00009802ff0075a7 */ /* 0x000ea40008001107 */
[----:B--2---:R-:W-:Y:S05]  /*3ff0*/  @!P0 BRA `(.L_x_72) ;  /* 0x0000005400188947 */ /* 0x004fea0003800000 */
.L_x_71:
[----:B------:R-:W-:Y:S02]  /*4000*/  R2UR UR35, R15 ;  /* 0x000000000f2372ca */ /* 0x000fe400000e0000 */
[----:B------:R-:W-:Y:S02]  /*4010*/  R2UR UR34, R14 ;  /* 0x000000000e2272ca */ /* 0x000fe400000e0000 */
[----:B------:R-:W-:Y:S02]  /*4020*/  ISETP.NE.U32.AND P2, PT, RZ, UR4, PT ;  /* 0x00000004ff007c0c */ /* 0x000fe4000bf45070 */
[----:B------:R-:W-:Y:S02]  /*4030*/  SHF.L.U32 R14, R29, 0x1f, RZ ;  /* 0x0000001f1d0e7819 */ /* 0x000fe400000006ff */
[----:B------:R-:W-:Y:S05]  /*4040*/  ISETP.NE.AND.EX P2, PT, RZ, UR5, PT, P2 ;  /* 0x00000005ff007c0c */ /* 0x000fea000bf45320 */
[----:B------:R-:W-:Y:S02]  /*4050*/  USHF.L.U32 UR35, UR35, 0x7, URZ ;  /* 0x0000000723237899 */ /* 0x000fe400080006ff */
[----:B------:R-:W-:Y:S01]  /*4060*/  USHF.L.U32 UR34, UR34, 0x7, URZ ;  /* 0x0000000722227899 */ /* 0x000fe200080006ff */
[----:B------:R-:W-:Y:S11]  /*4070*/  BRA.U !UP3, `(.L_x_73) ;  /* 0x000000010b347547 */ /* 0x000ff6000b800000 */
[----:B------:R-:W-:Y:S01]  /*4080*/  UPLOP3.LUT UP0, UPT, UPT, UPT, UP2, 0x80, 0x8 ;  /* 0x000000000008789c */ /* 0x000fe20003f0f020 */
[----:B--2---:R-:W-:Y:S02]  /*4090*/  HFMA2 R0, -RZ, RZ, 0, 5.9604644775390625e-08 ;  /* 0x00000001ff007431 */ /* 0x004fe400000001ff */
[----:B------:R-:W-:Y:S03]  /*40a0*/  IMAD.MOV.U32 R88, RZ, RZ, 0x1 ;  /* 0x00000001ff587424 */ /* 0x000fe600078e00ff */
[----:B------:R-:W-:Y:S05]  /*40b0*/  PLOP3.LUT P0, PT, PT, PT, UP0, 0x80, 0x8 ;  /* 0x000000000008781c */ /* 0x000fea0003f0f008 */
[----:B------:R-:W2:Y:S01]  /*40c0*/  @UP0 LDCU.64 UR10, c[0x0][0x888] ;  /* 0x00011100ff0a07ac */ /* 0x000ea20008000a00 */
[----:B------:R-:W-:Y:S07]  /*40d0*/  @UP0 UIMAD UR8, UR36, UR4, URZ ;  /* 0x00000004240802a4 */ /* 0x000fee000f8e02ff */
[----:B------:R-:W-:Y:S01]  /*40e0*/  @!P0 PRMT R88, R0, 0x7610, R88 ;  /* 0x0000761000588816 */ /* 0x000fe20000000058 */
[----:B--2---:R-:W-:Y:S03]  /*40f0*/  @UP0 UIMAD.WIDE UR10, UR8, 0x4, UR10 ;  /* 0x00000004080a08a5 */ /* 0x004fe6000f8e020a */
[----:B------:R-:W2:Y:S03]  /*4100*/  @!UP0 LDCU UR8, c[0x0][0x880] ;  /* 0x00011000ff0887ac */ /* 0x000ea60008000800 */
[----:B------:R-:W-:Y:S01]  /*4110*/  IMAD.U32 R8, RZ, RZ, UR10 ;  /* 0x0000000aff087e24 */ /* 0x000fe2000f8e00ff */
[----:B------:R-:W-:Y:S05]  /*4120*/  MOV R9, UR11 ;  /* 0x0000000b00097c02 */ /* 0x000fea0008000f00 */
[----:B-----5:R3:W5:Y:S02]  /*4130*/  @P0 LDG.E R49, desc[UR46][R8.64] ;  /* 0x0000002e08310981 */ /* 0x020764000c1e1900 */
[----:B--23--:R-:W-:Y:S07]  /*4140*/  @!P0 IMAD.U32 R49, RZ, RZ, UR8 ;  /* 0x00000008ff318e24 */ /* 0x00cfee000f8e00ff */
.L_x_73:
[----:B-----5:R-:W-:Y:S01]  /*4150*/  @!P2 FSETP.EQ.AND P0, PT, R49, RZ, PT ;  /* 0x000000ff3100a20b */ /* 0x020fe20003f02000 */
[----:B------:R-:W-:Y:S01]  /*4160*/  @!UPT UIADD3 URZ, UPT, UPT, URZ, URZ, URZ ;  /* 0x000000fffffff290 */ /* 0x000fe2000fffe0ff */
[----:B------:R-:W-:Y:S11]  /*4170*/  @!P2 BRA `(.L_x_74) ;  /* 0x000000000014a947 */ /* 0x000ff60003800000 */
[----:B------:R-:W-:Y:S02]  /*4180*/  LOP3.LUT P2, RZ, R88, 0xff, RZ, 0xc0, !PT ;  /* 0x000000ff58ff7812 */ /* 0x000fe4000784c0ff */
[----:B------:R-:W-:Y:S04]  /*4190*/  PLOP3.LUT P0, PT, PT, PT, UP0, 0x80, 0x8 ;  /* 0x000000000008781c */ /* 0x000fe80003f0f008 */
[----:B------:R-:W-:Y:S07]  /*41a0*/  PLOP3.LUT P0, PT, P0, PT, PT, 0x8, 0x80 ;  /* 0x000000000080781c */ /* 0x000fee000070e170 */
[----:B------:R-:W-:Y:S11]  /*41b0*/  @P2 FSETP.EQ.AND P0, PT, R49, RZ, PT ;  /* 0x000000ff3100220b */ /* 0x000ff60003f02000 */
[----:B------:R-:W-:Y:S02]  /*41c0*/  @!UPT UIADD3 URZ, UPT, UPT, URZ, URZ, URZ ;  /* 0x000000fffffff290 */ /* 0x000fe4000fffe0ff */
.L_x_74:
[----:B------:R-:W3:Y:S01]  /*41d0*/  SYNCS.PHASECHK.TRANS64.TRYWAIT P2, [UR7+0x70], R14 ;  /* 0x0000700eff0075a7 */ /* 0x000ee20008041107 */
[----:B------:R-:W-:Y:S04]  /*41e0*/  ELECT P4, URZ, PT ;  /* 0x0000000000ff782f */ /* 0x000fe80003880000 */
[----:B------:R-:W-:Y:S11]  /*41f0*/  PLOP3.LUT P4, PT, P0, P4, PT, 0xf2, 0x2f ;  /* 0x00000000002f781c */ /* 0x000ff60000789e72 */
[----:B------:R-:W-:Y:S02]  /*4200*/  @!UPT UIADD3 URZ, UPT, UPT, URZ, URZ, URZ ;  /* 0x000000fffffff290 */ /* 0x000fe4000fffe0ff */
[----:B-1----:R-:W-:Y:S05]  /*4210*/  @!P4 IADD3 R8, P0, PT, R30, 0x580, RZ ;  /* 0x000005801e08c810 */ /* 0x002fea0007f1e0ff */
[----:B--2---:R-:W-:Y:S01]  /*4220*/  @!P4 IMAD.X R2, RZ, RZ, R31, P0 ;  /* 0x000000ffff02c224 */ /* 0x004fe200000e061f */
[----:B---3--:R-:W-:Y:S07]  /*4230*/  @!P2 BRA `(.L_x_75) ;  /* 0x0000005000a0a947 */ /* 0x008fee0003800000 */
.L_x_164:
[----:B------:R-:W-:Y:S01]  /*4240*/  @!P4 R2UR UR8, R2 ;  /* 0x000000000208c2ca */ /* 0x000fe200000e0000 */
[----:B------:R-:W-:Y:S01]  /*4250*/  VOTEU.ALL UP1, P4 ;  /* 0x0000000000ff7886 */ /* 0x000fe20002020000 */
[----:B------:R-:W-:Y:S01]  /*4260*/  @!P4 R2UR UR9, R8 ;  /* 0x000000000809c2ca */ /* 0x000fe200000e0000 */
[----:B-1----:R-:W-:Y:S01]  /*4270*/  @!P4 IMAD.MOV.U32 R0, RZ, RZ, 0x2000 ;  /* 0x00002000ff00c424 */ /* 0x002fe200078e00ff */
[----:B------:R-:W-:Y:S01]  /*4280*/  UMOV UR10, 0x0 ;  /* 0x00000000000a7882 */ /* 0x000fe20000000000 */
[----:B------:R-:W-:Y:S01]  /*4290*/  UMOV UR11, 0x10000000 ;  /* 0x10000000000b7882 */ /* 0x000fe20000000000 */
[----:B------:R-:W-:Y:S01]  /*42a0*/  @!UP1 UIADD3 UR32, UPT, UPT, UR7, 0x200, URZ ;  /* 0x0000020007209890 */ /* 0x000fe2000fffe0ff */
[----:B------:R-:W-:Y:S06]  /*42b0*/  VOTEU.ALL UP1, P4 ;  /* 0x0000000000ff7886 */ /* 0x000fec0002020000 */
[----:B------:R-:W-:Y:S01]  /*42c0*/  IMAD.U32 R9, RZ, RZ, UR8 ;  /* 0x00000008ff097e24 */ /* 0x000fe2000f8e00ff */
[----:B------:R-:W-:Y:S01]  /*42d0*/  UPRMT UR8, UR37, 0x654, UR33 ;  /* 0x0000065425087896 */ /* 0x000fe20008000021 */
[----:B------:R-:W-:Y:S03]  /*42e0*/  IMAD.U32 R8, RZ, RZ, UR9 ;  /* 0x00000009ff087e24 */ /* 0x000fe6000f8e00ff */
[----:B------:R-:W-:Y:S02]  /*42f0*/  @!P4 R2UR UR15, R9 ;  /* 0x00000000090fc2ca */ /* 0x000fe400000e0000 */
[----:B------:R-:W-:Y:S02]  /*4300*/  @!P4 R2UR UR14, R8 ;  /* 0x00000000080ec2ca */ /* 0x000fe400000e0000 */
[----:B------:R-:W-:Y:S05]  /*4310*/  @!P4 IADD3 R8, P0, PT, R30, 0x580, RZ ;  /* 0x000005801e08c810 */ /* 0x000fea0007f1e0ff */
[----:B------:R-:W-:Y:S06]  /*4320*/  @!P4 IMAD.X R2, RZ, RZ, R31, P0 ;  /* 0x000000ffff02c224 */ /* 0x000fec00000e061f */
[----:B------:R1:W-:Y:S01]  /*4330*/  @!UP1 UTMALDG.3D [UR32], [UR14], desc[UR10] ;  /* 0x00000a200e0095b4 */ /* 0x0003e20008011000 */
[----:B------:R1:W-:Y:S01]  /*4340*/  @!P4 SYNCS.ARRIVE.TRANS64.RED.A0TR RZ, [UR7+0x50], R0 ;  /* 0x00005000ffffc9a7 */ /* 0x0003e20008300407 */
[----:B------:R-:W-:Y:S01]  /*4350*/  SYNCS.ARRIVE.TRANS64.RED.A1T0 RZ, [UR8], RZ ;  /* 0x000000ffffff79a7 */ /* 0x000fe20008100408 */
[----:B------:R-:W2:Y:S02]  /*4360*/  SYNCS.PHASECHK.TRANS64.TRYWAIT P2, [UR7+0x78], R14 ;  /* 0x0000780eff0075a7 */ /* 0x000ea40008041107 */
[----:B-12---:R-:W-:Y:S05]  /*4370*/  @!P2 BRA `(.L_x_76) ;  /* 0x000000500068a947 */ /* 0x006fea0003800000 */
.L_x_166:
[----:B------:R-:W-:Y:S01]  /*4380*/  @!P4 R2UR UR8, R2 ;  /* 0x000000000208c2ca */ /* 0x000fe200000e0000 */
[----:B------:R-:W-:Y:S01]  /*4390*/  VOTEU.ALL UP1, P4 ;  /* 0x0000000000ff7886 */ /* 0x000fe20002020000 */
[----:B------:R-:W-:Y:S01]  /*43a0*/  @!P4 R2UR UR9, R8 ;  /* 0x000000000809c2ca */ /* 0x000fe200000e0000 */
[----:B-1----:R-:W-:Y:S01]  /*43b0*/  @!P4 IMAD.MOV.U32 R0, RZ, RZ, 0x2000 ;  /* 0x00002000ff00c424 */ /* 0x002fe200078e00ff */
[----:B------:R-:W-:Y:S01]  /*43c0*/  UMOV UR10, 0x0 ;  /* 0x00000000000a7882 */ /* 0x000fe20000000000 */
[----:B------:R-:W-:Y:S01]  /*43d0*/  UMOV UR11, 0x10000000 ;  /* 0x10000000000b7882 */ /* 0x000fe20000000000 */
[----:B------:R-:W-:Y:S02]  /*43e0*/  @!UP1 UIADD3 UR26, UPT, UPT, UR34, 0x20, URZ ;  /* 0x00000020221a9890 */ /* 0x000fe4000fffe0ff */
[----:B------:R-:W-:Y:S01]  /*43f0*/  @!UP1 UIADD3 UR24, UPT, UPT, UR7, 0x2200, URZ ;  /* 0x0000220007189890 */ /* 0x000fe2000fffe0ff */
[----:B------:R-:W-:Y:S01]  /*4400*/  VOTEU.ALL UP1, P4 ;  /* 0x0000000000ff7886 */ /* 0x000fe20002020000 */
[----:B------:R-:W-:Y:S01]  /*4410*/  UMOV UR27, UR35 ;  /* 0x00000023001b7c82 */ /* 0x000fe20008000000 */
[----:B------:R-:W-:Y:S02]  /*4420*/  UMOV UR28, UR36 ;  /* 0x00000024001c7c82 */ /* 0x000fe40008000000 */
        /* <DEDUP_REMOVED lines=12> */
.L_x_168:
[----:B------:R-:W2:Y:S01]  /*44f0*/  LDC.64 R12, c[0x0][0xb18] ;  /* 0x0002c600ff0c7b82 */ /* 0x000ea20000000a00 */
[----:B------:R-:W-:Y:S01]  /*4500*/  @!P4 R2UR UR8, R2 ;  /* 0x000000000208c2ca */ /* 0x000fe200000e0000 */
[----:B------:R-:W-:Y:S01]  /*4510*/  VOTEU.ALL UP1, P4 ;  /* 0x0000000000ff7886 */ /* 0x000fe20002020000 */
[----:B------:R-:W-:Y:S01]  /*4520*/  @!P4 R2UR UR9, R8 ;  /* 0x000000000809c2ca */ /* 0x000fe200000e0000 */
[----:B-1----:R-:W-:Y:S01]  /*4530*/  @!P4 IMAD.MOV.U32 R0, RZ, RZ, 0x2000 ;  /* 0x00002000ff00c424 */ /* 0x002fe200078e00ff */
[----:B------:R-:W-:Y:S03]  /*4540*/  UMOV UR10, 0x0 ;  /* 0x00000000000a7882 */ /* 0x000fe60000000000 */
[----:B------:R-:W1:Y:S01]  /*4550*/  @!P1 LDC R2, c[0x0][0xb0c] ;  /* 0x0002c300ff029b82 */ /* 0x000e620000000800 */
[----:B------:R-:W-:Y:S01]  /*4560*/  @!UP1 UIADD3 UR18, UPT, UPT, UR34, 0x40, URZ ;  /* 0x0000004022129890 */ /* 0x000fe2000fffe0ff */
[----:B------:R-:W-:Y:S01]  /*4570*/  @P3 SHF.R.U32.HI R26, RZ, 0x10, R21 ;  /* 0x00000010ff1a3819 */ /* 0x000fe20000011615 */
[----:B------:R-:W-:Y:S01]  /*4580*/  @!UP1 UIADD3 UR16, UPT, UPT, UR7, 0x4200, URZ ;  /* 0x0000420007109890 */ /* 0x000fe2000fffe0ff */
[----:B------:R-:W-:Y:S01]  /*4590*/  VIADD R28, R28, 0x1 ;  /* 0x000000011c1c7836 */ /* 0x000fe20000000000 */
[----:B------:R-:W-:Y:S01]  /*45a0*/  VOTEU.ALL UP1, P4 ;  /* 0x0000000000ff7886 */ /* 0x000fe20002020000 */
[----:B------:R-:W-:Y:S01]  /*45b0*/  UMOV UR11, 0x10000000 ;  /* 0x10000000000b7882 */ /* 0x000fe20000000000 */
[----:B------:R-:W-:Y:S01]  /*45c0*/  UMOV UR19, UR35 ;  /* 0x0000002300137c82 */ /* 0x000fe20008000000 */
[----:B------:R-:W-:Y:S01]  /*45d0*/  IMAD.U32 R9, RZ, RZ, UR8 ;  /* 0x00000008ff097e24 */ /* 0x000fe2000f8e00ff */
[----:B------:R-:W-:Y:S01]  /*45e0*/  UMOV UR20, UR36 ;  /* 0x0000002400147c82 */ /* 0x000fe20008000000 */
[----:B------:R-:W-:Y:S01]  /*45f0*/  IMAD.U32 R8, RZ, RZ, UR9 ;  /* 0x00000009ff087e24 */ /* 0x000fe2000f8e00ff */
[----:B------:R-:W-:Y:S02]  /*4600*/  UPRMT UR8, UR37, 0x654, UR17 ;  /* 0x0000065425087896 */ /* 0x000fe40008000011 */
[----:B------:R-:W-:Y:S02]  /*4610*/  @!P4 R2UR UR15, R9 ;  /* 0x00000000090fc2ca */ /* 0x000fe400000e0000 */
[----:B------:R-:W-:Y:S02]  /*4620*/  @!P4 R2UR UR14, R8 ;  /* 0x00000000080ec2ca */ /* 0x000fe400000e0000 */
[----:B------:R-:W3:Y:S11]  /*4630*/  LDC.64 R8, c[0x0][0xb10] ;  /* 0x0002c400ff087b82 */ /* 0x000ef60000000a00 */
[----:B------:R1:W-:Y:S01]  /*4640*/  @!UP1 UTMALDG.3D [UR16], [UR14], desc[UR10] ;  /* 0x00000a100e0095b4 */ /* 0x0003e20008011000 */
[----:B------:R5:W-:Y:S01]  /*4650*/  @!P4 SYNCS.ARRIVE.TRANS64.RED.A0TR RZ, [UR7+0x60], R0 ;  /* 0x00006000ffffc9a7 */ /* 0x000be20008300407 */
[C---:B---3--:R-:W-:Y:S01]  /*4660*/  @!P1 IMAD.HI.U32 R8, R11.reuse, R8, RZ ;  /* 0x000000080b089227 */ /* 0x048fe200078e00ff */
[----:B--2---:R-:W-:Y:S02]  /*4670*/  @!P1 ISETP.NE.AND P0, PT, R12, 0x1, PT ;  /* 0x000000010c00980c */ /* 0x004fe40003f05270 */
[----:B-1----:R-:W-:Y:S01]  /*4680*/  @!P1 ISETP.NE.AND P2, PT, R2, 0x1, PT ;  /* 0x000000010200980c */ /* 0x002fe20003f45270 */
[----:B------:R-:W-:Y:S01]  /*4690*/  SYNCS.ARRIVE.TRANS64.RED.A1T0 RZ, [UR8], RZ ;  /* 0x000000ffffff79a7 */ /* 0x000fe20008100408 */
[C---:B------:R-:W-:Y:S01]  /*46a0*/  @!P1 IMAD.HI.U32 R13, R10.reuse, R13, RZ ;  /* 0x0000000d0a0d9227 */ /* 0x040fe200078e00ff */
[----:B------:R-:W-:Y:S04]  /*46b0*/  @!P1 SHF.R.U32.HI R8, RZ, R9, R8 ;  /* 0x00000009ff089219 */ /* 0x000fe80000011608 */
[----:B------:R-:W-:Y:S01]  /*46c0*/  @!P1 SEL R8, R11, R8, !P2 ;  /* 0x000000080b089207 */ /* 0x000fe20005000000 */
[----:B------:R-:W1:Y:S01]  /*46d0*/  SYNCS.PHASECHK.TRANS64.TRYWAIT P5, [UR7+0x88], R14 ;  /* 0x0000880eff0075a7 */ /* 0x000e6200080a1107 */
[----:B-----5:R-:W2:Y:S02]  /*46e0*/  @!P1 LDC R0, c[0x0][0xb20] ;  /* 0x0002c800ff009b82 */ /* 0x020ea40000000800 */
[----:B--2---:R-:W-:Y:S04]  /*46f0*/  @!P1 SHF.R.U32.HI R0, RZ, R0, R13 ;  /* 0x00000000ff009219 */ /* 0x004fe8000001160d */
[----:B------:R-:W-:Y:S05]  /*4700*/  @!P1 SEL R9, R10, R0, !P0 ;  /* 0x000000000a099207 */ /* 0x000fea0004000000 */
[----:B------:R-:W-:Y:S02]  /*4710*/  @!P1 IMAD.IADD R0, R9, 0x1, -R8 ;  /* 0x0000000109009824 */ /* 0x000fe400078e0a08 */
[----:B------:R-:W-:Y:S02]  /*4720*/  @!P1 IMAD.IADD R8, R8, 0x1, -R9 ;  /* 0x0000000108089824 */ /* 0x000fe400078e0a09 */
[----:B------:R-:W-:Y:S02]  /*4730*/  @!P1 IMAD R11, R0, R2, R11 ;  /* 0x00000002000b9224 */ /* 0x000fe400078e020b */
[----:B------:R-:W-:Y:S01]  /*4740*/  @!P1 IMAD R10, R8, R12, R10 ;  /* 0x0000000c080a9224 */ /* 0x000fe200078e020a */
[----:B-1----:R-:W-:Y:S06]  /*4750*/  @!P5 BRA `(.L_x_78) ;  /* 0x0000004c00a0d947 */ /* 0x002fec0003800000 */
.L_x_170:
[----:B------:R-:W-:Y:S01]  /*4760*/  @!P4 IADD3 R2, P0, PT, R30, 0x580, RZ ;  /* 0x000005801e02c810 */ /* 0x000fe20007f1e0ff */
[----:B------:R-:W-:Y:S01]  /*4770*/  VOTEU.ALL UP1, P4 ;  /* 0x0000000000ff7886 */ /* 0x000fe20002020000 */
[----:B------:R-:W-:Y:S01]  /*4780*/  UMOV UR18, 0x0 ;  /* 0x0000000000127882 */ /* 0x000fe20000000000 */
[----:B------:R-:W-:Y:S01]  /*4790*/  UMOV UR19, 0x10000000 ;  /* 0x1000000000137882 */ /* 0x000fe20000000000 */
[----:B------:R-:W-:Y:S01]  /*47a0*/  @!P4 R2UR UR9, R2 ;  /* 0x000000000209c2ca */ /* 0x000fe200000e0000 */
[----:B-1----:R-:W-:Y:S01]  /*47b0*/  @!P4 IMAD.X R0, RZ, RZ, R31, P0 ;  /* 0x000000ffff00c224 */ /* 0x002fe200000e061f */
[----:B------:R-:W-:Y:S01]  /*47c0*/  @!UP1 UIADD3 UR10, UPT, UPT, UR34, 0x60, URZ ;  /* 0x00000060220a9890 */ /* 0x000fe2000fffe0ff */
[----:B------:R-:W-:Y:S01]  /*47d0*/  ISETP.NE.AND P0, PT, R28, 0x2, PT ;  /* 0x000000021c00780c */ /* 0x000fe20003f05270 */
[----:B------:R-:W-:Y:S01]  /*47e0*/  UMOV UR11, UR35 ;  /* 0x00000023000b7c82 */ /* 0x000fe20008000000 */
[----:B------:R-:W-:Y:S01]  /*47f0*/  UMOV UR12, UR36 ;  /* 0x00000024000c7c82 */ /* 0x000fe20008000000 */
[----:B------:R-:W-:Y:S01]  /*4800*/  @!P4 R2UR UR8, R0 ;  /* 0x000000000008c2ca */ /* 0x000fe200000e0000 */
[----:B------:R-:W-:Y:S01]  /*4810*/  IMAD.IADD R14, R10, 0x1, R86 ;  /* 0x000000010a0e7824 */ /* 0x000fe200078e0256 */
[----:B------:R-:W-:Y:S01]  /*4820*/  @P3 R2UR UR36, R26 ;  /* 0x000000001a2432ca */ /* 0x000fe200000e0000 */
[----:B------:R-:W-:Y:S01]  /*4830*/  IMAD.IADD R15, R11, 0x1, R87 ;  /* 0x000000010b0f7824 */ /* 0x000fe200078e0257 */
[----:B------:R-:W-:Y:S02]  /*4840*/  SEL R0, RZ, 0x1, P0 ;  /* 0x00000001ff007807 */ /* 0x000fe40000000000 */
[----:B------:R-:W-:Y:S01]  /*4850*/  LOP3.LUT R29, R29, 0x1, RZ, 0x3c, !PT ;  /* 0x000000011d1d7812 */ /* 0x000fe200078e3cff */
[----:B------:R-:W-:Y:S01]  /*4860*/  IMAD.U32 R8, RZ, RZ, UR9 ;  /* 0x00000009ff087e24 */ /* 0x000fe2000f8e00ff */
[----:B------:R-:W-:Y:S01]  /*4870*/  @!UP1 UIADD3 UR9, UPT, UPT, UR7, 0x68, URZ ;  /* 0x0000006807099890 */ /* 0x000fe2000fffe0ff */
[----:B------:R-:W-:Y:S02]  /*4880*/  LOP3.LUT R27, R27, R0, RZ, 0x3c, !PT ;  /* 0x000000001b1b7212 */ /* 0x000fe400078e3cff */
[----:B------:R-:W-:Y:S02]  /*4890*/  SEL R28, R28, RZ, P0 ;  /* 0x000000ff1c1c7207 */ /* 0x000fe40000000000 */
[----:B------:R-:W-:Y:S01]  /*48a0*/  IMAD.U32 R9, RZ, RZ, UR8 ;  /* 0x00000008ff097e24 */ /* 0x000fe2000f8e00ff */
[----:B------:R-:W-:Y:S01]  /*48b0*/  @!P4 R2UR UR14, R8 ;  /* 0x00000000080ec2ca */ /* 0x000fe200000e0000 */
[----:B------:R-:W-:Y:S01]  /*48c0*/  @!UP1 UIADD3 UR8, UPT, UPT, UR7, 0x6200, URZ ;  /* 0x0000620007089890 */ /* 0x000fe2000fffe0ff */
[----:B------:R-:W-:Y:S02]  /*48d0*/  VOTEU.ALL UP1, P4 ;  /* 0x0000000000ff7886 */ /* 0x000fe40002020000 */
[----:B------:R-:W-:Y:S11]  /*48e0*/  @!P4 R2UR UR15, R9 ;  /* 0x00000000090fc2ca */ /* 0x000ff600000e0000 */
[----:B------:R-:W-:Y:S02]  /*48f0*/  @!UPT UIADD3 URZ, UPT, UPT, URZ, URZ, URZ ;  /* 0x000000fffffff290 */ /* 0x000fe4000fffe0ff */
[----:B------:R2:W-:Y:S01]  /*4900*/  @!UP1 UTMALDG.3D [UR8], [UR14], desc[UR18] ;  /* 0x000012080e0095b4 */ /* 0x0005e20008011000 */
[----:B------:R2:W-:Y:S01]  /*4910*/  @!P4 SYNCS.ARRIVE.TRANS64.RED.A0TR RZ, [UR7+0x68], R25 ;  /* 0x00006819ffffc9a7 */ /* 0x0005e20008300407 */
[----:B------:R-:W-:Y:S01]  /*4920*/  UPLOP3.LUT UP1, UPT, UPT, UPT, UPT, 0x80, 0x8 ;  /* 0x000000000008789c */ /* 0x000fe20003f2f070 */
[----:B------:R-:W-:Y:S01]  /*4930*/  SYNCS.ARRIVE.TRANS64.RED.A1T0 RZ, [UR13], RZ ;  /* 0x000000ffffff79a7 */ /* 0x000fe2000810040d */
[----:B------:R-:W-:Y:S09]  /*4940*/  @P3 BRA `(.L_x_79) ;  /* 0xfffffff000a03947 */ /* 0x000ff2000383ffff */
[----:B------:R-:W-:-:S04]  /*4950*/  SHF.L.U32 R2, R29, 0x1f, RZ ;  /* 0x0000001f1d027819 */ /* 0x000fc800000006ff */
[----:B------:R-:W1:Y:S02]  /*4960*/  SYNCS.PHASECHK.TRANS64.TRYWAIT P0, [UR7+0x70], R2 ;  /* 0x00007002ff0075a7 */ /* 0x000e640008001107 */
[----:B-1----:R-:W-:Y:S05]  /*4970*/  @!P0 BRA `(.L_x_80) ;  /* 0x0000004c00308947 */ /* 0x002fea0003800000 */
.L_x_172:
[----:B------:R-:W3:Y:S02]  /*4980*/  SYNCS.PHASECHK.TRANS64.TRYWAIT P0, [UR7+0x78], R2 ;  /* 0x00007802ff0075a7 */ /* 0x000ee40008001107 */
[----:B---3--:R-:W-:Y:S05]  /*4990*/  @!P0 BRA `(.L_x_81) ;  /* 0x0000004c00408947 */ /* 0x008fea0003800000 */
.L_x_174:
[----:B------:R-:W3:Y:S02]  /*49a0*/  SYNCS.PHASECHK.TRANS64.TRYWAIT P0, [UR7+0x80], R2 ;  /* 0x00008002ff0075a7 */ /* 0x000ee40008001107 */
[----:B---3--:R-:W-:Y:S05]  /*49b0*/  @!P0 BRA `(.L_x_82) ;  /* 0x0000004c00508947 */ /* 0x008fea0003800000 */
.L_x_176:
[----:B-1----:R-:W-:-:S07]  /*49c0*/  MOV R0, UR7 ;  /* 0x0000000700007c02 */ /* 0x002fce0008000f00 */
.L_x_83:
[----:B-1----:R-:W-:-:S04]  /*49d0*/  SHF.L.U32 R2, R29, 0x1f, RZ ;  /* 0x0000001f1d027819 */ /* 0x002fc800000006ff */
[----:B------:R1:W3:Y:S03]  /*49e0*/  SYNCS.PHASECHK.TRANS64.TRYWAIT P0, [R0+URZ+0x88], R2 ;  /* 0x00008802000075a7 */ /* 0x0002e600080011ff */
[----:B---3--:R-:W-:Y:S05]  /*49f0*/  @!P0 NANOSLEEP.SYNCS 0x989680 ;  /* 0x009896800000895d */ /* 0x008fea0003900000 */
[----:B------:R-:W3:Y:S02]  /*4a00*/  @!P0 SYNCS.PHASECHK.TRANS64 P0, [R0+URZ+0x88], R2 ;  /* 0x00008802000085a7 */ /* 0x000ee400080010ff */
[----:B--23--:R-:W-:Y:S05]  /*4a10*/  @P0 EXIT ;  /* 0x000000000000094d */ /* 0x00cfea0003800000 */
[----:B------:R-:W-:Y:S05]  /*4a20*/  BRA `(.L_x_83) ;  /* 0xfffffffc00e87947 */ /* 0x000fea000383ffff */
.L_x_68:
[----:B------:R-:W-:-:S06]  /*4a30*/  UISETP.GE.AND UP1, UPT, UR8, 0x4, UPT ;  /* 0x000000040800788c */ /* 0x000fcc000bf26270 */
[----:B------:R-:W-:-:S13]  /*4a40*/  PLOP3.LUT P0, PT, PT, PT, UP1, 0x80, 0x8 ;  /* 0x000000000008781c */ /* 0x000fda0003f0f018 */
[----:B------:R-:W-:Y:S05]  /*4a50*/  @!P0 EXIT ;  /* 0x000000000000894d */ /* 0x000fea0003800000 */
[----:B------:R-:W-:Y:S01]  /*4a60*/  BAR.SYNC.DEFER_BLOCKING 0x6, 0xa0 ;  /* 0x0182800000007b1d */ /* 0x000fe20000010000 */
[C---:B------:R-:W-:Y:S01]  /*4a70*/  IMAD.SHL.U32 R2, R101.reuse, 0x20, RZ ;  /* 0x0000002065027824 */ /* 0x040fe200078e00ff */
[C---:B------:R-:W-:Y:S01]  /*4a80*/  SHF.L.U32 R46, R101.reuse, 0x10, RZ ;  /* 0x00000010652e7819 */ /* 0x040fe200000006ff */
[C---:B------:R-:W-:Y:S01]  /*4a90*/  IMAD.SHL.U32 R100, R101.reuse, 0x4, RZ ;  /* 0x0000000465647824 */ /* 0x040fe200078e00ff */
[C---:B------:R-:W-:Y:S01]  /*4aa0*/  LOP3.LUT R102, R101.reuse, 0x60, RZ, 0xc0, !PT ;  /* 0x0000006065667812 */ /* 0x040fe200078ec0ff */
[----:B------:R-:W-:Y:S01]  /*4ab0*/  HFMA2 R97, -RZ, RZ, 0, 5.9604644775390625e-08 ;  /* 0x00000001ff617431 */ /* 0x000fe200000001ff */
[----:B------:R-:W-:Y:S02]  /*4ac0*/  UMOV UR48, 0x400 ;  /* 0x0000040000307882 */ /* 0x000fe40000000000 */
[----:B------:R-:W1:Y:S01]  /*4ad0*/  LDC R91, c[0x0][0x370] ;  /* 0x0000dc00ff5b7b82 */ /* 0x000e620000000800 */
[----:B------:R-:W-:Y:S01]  /*4ae0*/  ULEA UR48, UR37, UR48, 0x18 ;  /* 0x0000003025307291 */ /* 0x000fe2000f8ec0ff */
[----:B------:R-:W-:Y:S01]  /*4af0*/  LOP3.LUT R3, R2, 0xc0, RZ, 0xc0, !PT ;  /* 0x000000c002037812 */ /* 0x000fe200078ec0ff */
[----:B------:R-:W-:Y:S01]  /*4b00*/  HFMA2 R95, -RZ, RZ, 0, 0 ;  /* 0x00000000ff5f7431 */ /* 0x000fe200000001ff */
[----:B------:R-:W-:Y:S01]  /*4b10*/  LOP3.LUT R99, R101, 0x2, RZ, 0xc0, !PT ;  /* 0x0000000265637812 */ /* 0x000fe200078ec0ff */
[----:B------:R-:W-:Y:S01]  /*4b20*/  UIADD3 UR4, UPT, UPT, UR48, 0x200, URZ ;  /* 0x0000020030047890 */ /* 0x000fe2000fffe0ff */
[----:B------:R-:W-:Y:S01]  /*4b30*/  LOP3.LUT R100, R3, 0x18, R100, 0xf8, !PT ;  /* 0x0000001803647812 */ /* 0x000fe200078ef864 */
[----:B------:R-:W-:Y:S01]  /*4b40*/  IMAD.MOV.U32 R45, RZ, RZ, RZ ;  /* 0x000000ffff2d7224 */ /* 0x000fe200078e00ff */
[----:B------:R-:W2:Y:S01]  /*4b50*/  LDC R42, c[0x0][0xb0c] ;  /* 0x0002c300ff2a7b82 */ /* 0x000ea20000000800 */
[----:B------:R-:W-:Y:S01]  /*4b60*/  LOP3.LUT R46, R46, 0x600000, RZ, 0xc0, !PT ;  /* 0x006000002e2e7812 */ /* 0x000fe200078ec0ff */
[----:B------:R-:W-:Y:S01]  /*4b70*/  IMAD.MOV.U32 R105, RZ, RZ, RZ ;  /* 0x000000ffff697224 */ /* 0x000fe200078e00ff */
[----:B------:R-:W-:Y:S01]  /*4b80*/  LOP3.LUT R100, R100, 0xf20, R2, 0xf8, !PT ;  /* 0x00000f2064647812 */ /* 0x000fe200078ef802 */
[----:B------:R-:W-:Y:S01]  /*4b90*/  IMAD.U32 R93, RZ, RZ, UR4 ;  /* 0x00000004ff5d7e24 */ /* 0x000fe2000f8e00ff */
[----:B------:R-:W-:Y:S01]  /*4ba0*/  LOP3.LUT R101, R101, 0x4, RZ, 0xc0, !PT ;  /* 0x0000000465657812 */ /* 0x000fe200078ec0ff */
[----:B------:R-:W4:Y:S01]  /*4bb0*/  LDCU.64 UR52, c[0x0][0x348] ;  /* 0x00006900ff3477ac */ /* 0x000f220008000a00 */
[----:B------:R-:W-:Y:S01]  /*4bc0*/  MOV R96, RZ ;  /* 0x000000ff00607202 */ /* 0x000fe20000000f00 */
[----:B------:R-:W1:Y:S01]  /*4bd0*/  LDC R89, c[0x0][0xb20] ;  /* 0x0002c800ff597b82 */ /* 0x000e620000000800 */
[----:B------:R-:W3:Y:S01]  /*4be0*/  LDS R0, [UR48+0x150] ;  /* 0x00015030ff007984 */ /* 0x000ee20008000800 */
[----:B------:R-:W-:Y:S01]  /*4bf0*/  IMAD R100, R100, 0x2, R93 ;  /* 0x0000000264647824 */ /* 0x000fe200078e025d */
[----:B------:R-:W1:Y:S03]  /*4c00*/  LDCU.64 UR38, c[0x0][0x888] ;  /* 0x00011100ff2677ac */ /* 0x000e660008000a00 */
[--C-:B------:R-:W-:Y:S01]  /*4c10*/  IMAD R99, R99, -0x10, R100.reuse ;  /* 0xfffffff063637824 */ /* 0x100fe200078e0264 */
[----:B------:R-:W1:Y:S01]  /*4c20*/  LDCU.64 UR44, c[0x0][0x890] ;  /* 0x00011200ff2c77ac */ /* 0x000e620008000a00 */
[----:B------:R-:W1:Y:S01]  /*4c30*/  LDC R41, c[0x0][0xb30] ;  /* 0x0002cc00ff297b82 */ /* 0x000e620000000800 */
[----:B------:R-:W-:Y:S01]  /*4c40*/  IMAD R98, R101, -0x10, R100 ;  /* 0xfffffff065627824 */ /* 0x000fe200078e0264 */
[----:B------:R-:W-:Y:S01]  /*4c50*/  UMOV UR49, URZ ;  /* 0x000000ff00317c82 */ /* 0x000fe20008000000 */
[----:B------:R-:W-:-:S05]  /*4c60*/  UMOV UR51, URZ ;  /* 0x000000ff00337c82 */ /* 0x000fca0008000000 */
[----:B------:R-:W1:Y:S08]  /*4c70*/  LDC.64 R84, c[0x0][0xb10] ;  /* 0x0002c400ff547b82 */ /* 0x000e700000000a00 */
[----:B------:R-:W1:Y:S08]  /*4c80*/  LDC.64 R38, c[0x0][0xb18] ;  /* 0x0002c600ff267b82 */ /* 0x000e700000000a00 */
[----:B------:R-:W1:Y:S08]  /*4c90*/  LDC.64 R36, c[0x0][0xb28] ;  /* 0x0002ca00ff247b82 */ /* 0x000e700000000a00 */
[----:B------:R-:W1:Y:S01]  /*4ca0*/  LDC.64 R82, c[0x0][0x8b0] ;  /* 0x00022c00ff527b82 */ /* 0x000e620000000a00 */
[----:B---3--:R-:W-:-:S07]  /*4cb0*/  IMAD.IADD R46, R0, 0x1, R46 ;  /* 0x00000001002e7824 */ /* 0x008fce00078e022e */
[----:B------:R-:W3:Y:S08]  /*4cc0*/  LDC.64 R80, c[0x0][0x8a8] ;  /* 0x00022a00ff507b82 */ /* 0x000ef00000000a00 */
[----:B--2-4-:R-:W1:Y:S02]  /*4cd0*/  LDC R90, c[0x0][0x374] ;  /* 0x0000dd00ff5a7b82 */ /* 0x014e640000000800 */
.L_x_127:
[----:B------:R-:W-:Y:S02]  /*4ce0*/  LEA R0, R105, UR48, 0x3 ;  /* 0x0000003069007c11 */ /* 0x000fe4000f8e18ff */
[----:B------:R-:W-:Y:S02]  /*4cf0*/  SHF.L.U32 R2, R95, 0x1f, RZ ;  /* 0x0000001f5f027819 */ /* 0x000fe400000006ff */
[----:B-1----:R-:W-:Y:S02]  /*4d00*/  LEA R16, R105, UR48, 0x4 ;  /* 0x0000003069107c11 */ /* 0x002fe4000f8e20ff */
[----:B------:R-:W2:Y:S02]  /*4d10*/  SYNCS.PHASECHK.TRANS64.TRYWAIT P0, [R0+URZ+0xa0], R2 ;  /* 0x0000a002000075a7 */ /* 0x000ea400080011ff */
[----:B--23--:R-:W-:Y:S05]  /*4d20*/  @!P0 BRA `(.L_x_84) ;  /* 0x00000048008c8947 */ /* 0x00cfea0003800000 */
.L_x_177:
[----:B------:R-:W4:Y:S01]  /*4d30*/  LDC.64 R10, c[0x0][0xb10] ;  /* 0x0002c400ff0a7b82 */ /* 0x000f220000000a00 */
[----:B------:R-:W3:Y:S01]  /*4d40*/  LDS.128 R16, [R16+0x130] ;  /* 0x0001300010107984 */ /* 0x000ee20000000c00 */
[----:B-1----:R-:W-:Y:S01]  /*4d50*/  ISETP.NE.AND P1, PT, R41, 0x1, PT ;  /* 0x000000012900780c */ /* 0x002fe20003f25270 */
[----:B--2---:R-:W-:Y:S01]  /*4d60*/  VIADD R0, R0, 0xb0 ;  /* 0x000000b000007836 */ /* 0x004fe20000000000 */
[----:B------:R-:W-:Y:S04]  /*4d70*/  ISETP.GE.AND P0, PT, R40, 0x1, PT ;  /* 0x000000012800780c */ /* 0x000fe80003f06270 */
[----:B------:R-:W1:Y:S01]  /*4d80*/  LDC.64 R8, c[0x0][0xb18] ;  /* 0x0002c600ff087b82 */ /* 0x000e620000000a00 */
[----:B------:R-:W-:Y:S01]  /*4d90*/  PRMT R0, RZ, 0x654, R0 ;  /* 0x00000654ff007816 */ /* 0x000fe20000000000 */
[----:B------:R-:W-:Y:S01]  /*4da0*/  @!PT LDS RZ, [RZ] ;  /* 0x00000000fffff984 */ /* 0x000fe20000000800 */
[----:B------:R-:W-:Y:S01]  /*4db0*/  @!PT LDS RZ, [RZ] ;  /* 0x00000000fffff984 */ /* 0x000fe20000000800 */
[----:B------:R-:W-:Y:S01]  /*4dc0*/  @!PT LDS RZ, [RZ] ;  /* 0x00000000fffff984 */ /* 0x000fe20000000800 */
[----:B------:R-:W-:Y:S01]  /*4dd0*/  @!PT LDS RZ, [RZ] ;  /* 0x00000000fffff984 */ /* 0x000fe20000000800 */
[----:B------:R2:W-:Y:S06]  /*4de0*/  MEMBAR.ALL.CTA ;  /* 0x0000000000007992 */ /* 0x0005ec0000008000 */
[----:B--2---:R-:W2:Y:S01]  /*4df0*/  FENCE.VIEW.ASYNC.S ;  /* 0x00000000000073c6 */ /* 0x004ea20000000000 */
[----:B------:R-:W1:Y:S08]  /*4e00*/  @!P1 LDC R12, c[0x0][0xb20] ;  /* 0x0002c800ff0c9b82 */ /* 0x000e700000000800 */
[----:B------:R-:W1:Y:S01]  /*4e10*/  @!P1 LDC R7, c[0x0][0xb0c] ;  /* 0x0002c300ff079b82 */ /* 0x000e620000000800 */
[----:B--2---:R2:W-:Y:S01]  /*4e20*/  SYNCS.ARRIVE.TRANS64.RED.A1T0 RZ, [R0+URZ], RZ ;  /* 0x000000ff00ff79a7 */ /* 0x0045e200081004ff */
[----:B---3--:R-:W-:Y:S04]  /*4e30*/  LOP3.LUT P4, RZ, R18, 0x1, RZ, 0xc0, !PT ;  /* 0x0000000112ff7812 */ /* 0x008fe8000788c0ff */
[----:B------:R-:W-:Y:S09]  /*4e40*/  P2R R103, PR, RZ, 0x10 ;  /* 0x00000010ff677803 */ /* 0x000ff20000000000 */
[----:B------:R-:W-:Y:S02]  /*4e50*/  @P4 MOV R44, R16 ;  /* 0x00000010002c4202 */ /* 0x000fe40000000f00 */
[----:B------:R-:W-:Y:S01]  /*4e60*/  @P4 LOP3.LUT R43, R17, 0xffff, RZ, 0xc0, !PT ;  /* 0x0000ffff112b4812 */ /* 0x000fe200078ec0ff */
[----:B--2-4-:R-:W-:Y:S06]  /*4e70*/  @!P0 BRA `(.L_x_85) ;  /* 0x0000000000a48947 */ /* 0x014fec0003800000 */
[----:B------:R-:W-:Y:S01]  /*4e80*/  IMAD.HI.U32 R0, R90, R39, RZ ;  /* 0x000000275a007227 */ /* 0x000fe200078e00ff */
[----:B------:R-:W-:Y:S02]  /*4e90*/  ISETP.NE.AND P0, PT, R38, 0x1, PT ;  /* 0x000000012600780c */ /* 0x000fe40003f05270 */
[----:B------:R-:W-:Y:S01]  /*4ea0*/  ISETP.NE.AND P2, PT, R40, 0x1, PT ;  /* 0x000000012800780c */ /* 0x000fe20003f45270 */
[----:B------:R-:W-:Y:S01]  /*4eb0*/  IMAD.HI.U32 R4, R91, R84, RZ ;  /* 0x000000545b047227 */ /* 0x000fe200078e00ff */
[----:B------:R-:W-:Y:S02]  /*4ec0*/  SHF.R.U32.HI R0, RZ, R89, R0 ;  /* 0x00000059ff007219 */ /* 0x000fe40000011600 */
[----:B------:R-:W-:Y:S01]  /*4ed0*/  ISETP.NE.AND P3, PT, R42, 0x1, PT ;  /* 0x000000012a00780c */ /* 0x000fe20003f65270 */
[----:B------:R-:W-:Y:S01]  /*4ee0*/  IMAD.HI.U32 R6, R43, R39, RZ ;  /* 0x000000272b067227 */ /* 0x000fe200078e00ff */
[-C--:B------:R-:W-:Y:S02]  /*4ef0*/  SHF.R.U32.HI R4, RZ, R85.reuse, R4 ;  /* 0x00000055ff047219 */ /* 0x080fe40000011604 */
[----:B------:R-:W-:Y:S01]  /*4f00*/  SEL R0, R90, R0, !P0 ;  /* 0x000000005a007207 */ /* 0x000fe20004000000 */
[----:B------:R-:W-:Y:S01]  /*4f10*/  IMAD.HI.U32 R5, R44, R84, RZ ;  /* 0x000000542c057227 */ /* 0x000fe200078e00ff */
[----:B------:R-:W-:Y:S03]  /*4f20*/  SEL R4, R91, R4, !P3 ;  /* 0x000000045b047207 */ /* 0x000fe60005800000 */
[-C--:B------:R-:W-:Y:S01]  /*4f30*/  IMAD.HI.U32 R3, R0, R36.reuse, RZ ;  /* 0x0000002400037227 */ /* 0x080fe200078e00ff */
[----:B------:R-:W-:Y:S03]  /*4f40*/  SHF.R.U32.HI R5, RZ, R85, R5 ;  /* 0x00000055ff057219 */ /* 0x000fe60000011605 */
[----:B------:R-:W-:Y:S01]  /*4f50*/  IMAD.HI.U32 R2, R4, R36, RZ ;  /* 0x0000002404027227 */ /* 0x000fe200078e00ff */
[----:B------:R-:W-:Y:S02]  /*4f60*/  @P2 SHF.R.U32.HI R0, RZ, R37, R3 ;  /* 0x00000025ff002219 */ /* 0x000fe40000011603 */
[----:B------:R-:W-:Y:S02]  /*4f70*/  SHF.R.U32.HI R3, RZ, R89, R6 ;  /* 0x00000059ff037219 */ /* 0x000fe40000011606 */
[----:B------:R-:W-:Y:S01]  /*4f80*/  @P2 SHF.R.U32.HI R4, RZ, R37, R2 ;  /* 0x00000025ff042219 */ /* 0x000fe20000011602 */
[----:B------:R-:W-:Y:S01]  /*4f90*/  IMAD R0, R40, R0, RZ ;  /* 0x0000000028007224 */ /* 0x000fe200078e02ff */
[----:B------:R-:W-:Y:S02]  /*4fa0*/  SEL R3, R43, R3, !P0 ;  /* 0x000000032b037207 */ /* 0x000fe40004000000 */
[----:B------:R-:W-:Y:S01]  /*4fb0*/  SEL R2, R44, R5, !P3 ;  /* 0x000000052c027207 */ /* 0x000fe20005800000 */
[----:B------:R-:W-:Y:S01]  /*4fc0*/  IMAD R5, R40, R4, RZ ;  /* 0x0000000428057224 */ /* 0x000fe200078e02ff */
[C---:B------:R-:W-:Y:S01]  /*4fd0*/  ISETP.GE.AND P0, PT, R3.reuse, R0, PT ;  /* 0x000000000300720c */ /* 0x040fe20003f06270 */
[C---:B------:R-:W-:Y:S03]  /*4fe0*/  IMAD.HI.U32 R0, R3.reuse, R36, RZ ;  /* 0x0000002403007227 */ /* 0x040fe600078e00ff */
[C---:B------:R-:W-:Y:S02]  /*4ff0*/  ISETP.GE.OR P0, PT, R2.reuse, R5, P0 ;  /* 0x000000050200720c */ /* 0x040fe40000706670 */
[----:B------:R-:W-:Y:S04]  /*5000*/  SHF.R.U32.HI R0, RZ, R37, R0 ;  /* 0x00000025ff007219 */ /* 0x000fe80000011600 */
[C---:B------:R-:W-:Y:S05]  /*5010*/  SEL R6, R3.reuse, R0, !P2 ;  /* 0x0000000003067207 */ /* 0x040fea0005000000 */
        /* <DEDUP_REMOVED lines=14> */
[----:B------:R-:W-:Y:S07]  /*5100*/  IMAD R43, R3, R38, R43 ;  /* 0x00000026032b7224 */ /* 0x000fee00078e022b */
.L_x_85:
[----:B-1----:R-:W-:Y:S01]  /*5110*/  @!P1 ISETP.NE.AND P0, PT, R8, 0x1, PT ;  /* 0x000000010800980c */ /* 0x002fe20003f05270 */
[----:B------:R-:W-:Y:S01]  /*5120*/  @!P1 IMAD.HI.U32 R2, R43, R9, RZ ;  /* 0x000000092b029227 */ /* 0x000fe200078e00ff */
[----:B------:R-:W-:Y:S01]  /*5130*/  R2UR UR42, R15 ;  /* 0x000000000f2a72ca */ /* 0x000fe200000e0000 */
[----:B------:R-:W-:Y:S01]  /*5140*/  BSSY.RECONVERGENT B6, `(.L_x_86) ;  /* 0x0000031000067945 */ /* 0x000fe20003800200 */
[----:B------:R-:W-:Y:S01]  /*5150*/  R2UR UR41, R14 ;  /* 0x000000000e2972ca */ /* 0x000fe200000e0000 */
[C---:B------:R-:W-:Y:S01]  /*5160*/  @!P1 IMAD.HI.U32 R0, R44.reuse, R10, RZ ;  /* 0x0000000a2c009227 */ /* 0x040fe200078e00ff */
[----:B------:R-:W-:Y:S02]  /*5170*/  @!P1 SHF.R.U32.HI R2, RZ, R12, R2 ;  /* 0x0000000cff029219 */ /* 0x000fe40000011602 */
[----:B------:R-:W-:Y:S01]  /*5180*/  @!P1 ISETP.NE.AND P2, PT, R7, 0x1, PT ;  /* 0x000000010700980c */ /* 0x000fe20003f45270 */
[----:B------:R-:W-:Y:S01]  /*5190*/  VIADD R105, R105, 0x1 ;  /* 0x0000000169697836 */ /* 0x000fe20000000000 */
[----:B------:R-:W-:Y:S02]  /*51a0*/  @!P1 SEL R2, R43, R2, !P0 ;  /* 0x000000022b029207 */ /* 0x000fe40004000000 */
[----:B------:R-:W-:Y:S02]  /*51b0*/  @!P1 SHF.R.U32.HI R0, RZ, R11, R0 ;  /* 0x0000000bff009219 */ /* 0x000fe40000011600 */
[----:B------:R-:W-:Y:S01]  /*51c0*/  LOP3.LUT P0, RZ, R93, 0x1b0, RZ, 0xc0, !PT ;  /* 0x000001b05dff7812 */ /* 0x000fe2000780c0ff */
[----:B------:R-:W-:Y:S01]  /*51d0*/  USHF.L.U32 UR42, UR42, 0x7, URZ ;  /* 0x000000072a2a7899 */ /* 0x000fe200080006ff */
[----:B------:R-:W-:Y:S01]  /*51e0*/  @!P1 SEL R3, R44, R0, !P2 ;  /* 0x000000002c039207 */ /* 0x000fe20005000000 */
[----:B------:R-:W-:Y:S01]  /*51f0*/  USHF.L.U32 UR41, UR41, 0x7, URZ ;  /* 0x0000000729297899 */ /* 0x000fe200080006ff */
[----:B------:R-:W-:Y:S03]  /*5200*/  @P4 SHF.R.U32.HI R94, RZ, 0x10, R17 ;  /* 0x00000010ff5e4819 */ /* 0x000fe60000011611 */
[----:B------:R-:W-:Y:S02]  /*5210*/  @!P1 IMAD.IADD R0, R2, 0x1, -R3 ;  /* 0x0000000102009824 */ /* 0x000fe400078e0a03 */
[----:B------:R-:W-:Y:S02]  /*5220*/  @!P1 IMAD.IADD R2, R3, 0x1, -R2 ;  /* 0x0000000103029824 */ /* 0x000fe400078e0a02 */
[----:B------:R-:W-:Y:S02]  /*5230*/  @!P1 IMAD R44, R0, R7, R44 ;  /* 0x00000007002c9224 */ /* 0x000fe400078e022c */
[----:B------:R-:W-:Y:S01]  /*5240*/  @!P1 IMAD R43, R2, R8, R43 ;  /* 0x00000008022b9224 */ /* 0x000fe200078e022b */
[----:B------:R-:W-:Y:S06]  /*5250*/  @!P0 BRA `(.L_x_87) ;  /* 0x00000000007c8947 */ /* 0x000fec0003800000 */
[----:B------:R-:W1:Y:S01]  /*5260*/  LDCU.64 UR8, c[0x4][0x80] ;  /* 0x01001000ff0877ac */ /* 0x000e620008000a00 */
[----:B------:R-:W-:Y:S01]  /*5270*/  MOV R2, 0x0 ;  /* 0x0000000000027802 */ /* 0x000fe20000000f00 */
[----:B------:R-:W-:Y:S02]  /*5280*/  HFMA2 R12, -RZ, RZ, 0, 5.9604644775390625e-08 ;  /* 0x00000001ff0c7431 */ /* 0x000fe400000001ff */
[----:B------:R-:W-:Y:S01]  /*5290*/  IMAD.MOV.U32 R8, RZ, RZ, 0x70 ;  /* 0x00000070ff087424 */ /* 0x000fe200078e00ff */
[----:B------:R2:W3:Y:S01]  /*52a0*/  LDC.64 R14, c[0x4][R2] ;  /* 0x01000000020e7b82 */ /* 0x0004e20000000a00 */
[----:B------:R-:W4:Y:S01]  /*52b0*/  LDCU.64 UR6, c[0x4][0x88] ;  /* 0x01001100ff0677ac */ /* 0x000f220008000a00 */
[----:B------:R-:W-:Y:S01]  /*52c0*/  IMAD.MOV.U32 R13, RZ, RZ, RZ ;  /* 0x000000ffff0d7224 */ /* 0x000fe200078e00ff */
[----:B------:R-:W2:Y:S01]  /*52d0*/  LDCU.64 UR4, c[0x4][0x8] ;  /* 0x01000100ff0477ac */ /* 0x000ea20008000a00 */
[----:B-1----:R-:W-:Y:S01]  /*52e0*/  MOV R5, UR9 ;  /* 0x0000000900057c02 */ /* 0x002fe20008000f00 */
[----:B------:R-:W-:Y:S01]  /*52f0*/  IMAD.U32 R4, RZ, RZ, UR8 ;  /* 0x00000008ff047e24 */ /* 0x000fe2000f8e00ff */
[----:B----4-:R-:W-:Y:S01]  /*5300*/  MOV R7, UR7 ;  /* 0x0000000700077c02 */ /* 0x010fe20008000f00 */
[----:B------:R-:W-:Y:S01]  /*5310*/  IMAD.U32 R6, RZ, RZ, UR6 ;  /* 0x00000006ff067e24 */ /* 0x000fe2000f8e00ff */
[----:B--2---:R-:W-:Y:S01]  /*5320*/  MOV R11, UR5 ;  /* 0x00000005000b7c02 */ /* 0x004fe20008000f00 */
[----:B------:R-:W-:Y:S02]  /*5330*/  IMAD.U32 R10, RZ, RZ, UR4 ;  /* 0x00000004ff0a7e24 */ /* 0x000fe4000f8e00ff */
[----:B------:R-:W-:Y:S07]  /*5340*/  LEPC R20, `(.L_x_88) ;  /* 0x000000001014794e */ /* 0x000fee0000000000 */
[----:B---3-5:R-:W-:Y:S05]  /*5350*/  CALL.ABS.NOINC R14 ;  /* 0x000000000e007343 */ /* 0x028fea0003c00000 */
.L_x_88:
[----:B------:R-:W1:Y:S01]  /*5360*/  LDCU.64 UR8, c[0x4][0x80] ;  /* 0x01001000ff0877ac */ /* 0x000e620008000a00 */
[----:B------:R-:W2:Y:S01]  /*5370*/  LDC.64 R2, c[0x4][R2] ;  /* 0x0100000002027b82 */ /* 0x000ea20000000a00 */
[----:B------:R-:W-:Y:S02]  /*5380*/  HFMA2 R12, -RZ, RZ, 0, 5.9604644775390625e-08 ;  /* 0x00000001ff0c7431 */ /* 0x000fe400000001ff */
[----:B------:R-:W-:Y:S02]  /*5390*/  IMAD.MOV.U32 R8, RZ, RZ, 0x70 ;  /* 0x00000070ff087424 */ /* 0x000fe400078e00ff */
[----:B------:R-:W-:Y:S01]  /*53a0*/  IMAD.MOV.U32 R13, RZ, RZ, RZ ;  /* 0x000000ffff0d7224 */ /* 0x000fe200078e00ff */
[----:B------:R-:W3:Y:S01]  /*53b0*/  LDCU.64 UR6, c[0x4][0x88] ;  /* 0x01001100ff0677ac */ /* 0x000ee20008000a00 */
[----:B------:R-:W4:Y:S01]  /*53c0*/  LDCU.64 UR4, c[0x4][0x8] ;  /* 0x01000100ff0477ac */ /* 0x000f220008000a00 */
[----:B-1----:R-:W-:Y:S02]  /*53d0*/  MOV R4, UR8 ;  /* 0x0000000800047c02 */ /* 0x002fe40008000f00 */
[----:B------:R-:W-:Y:S02]  /*53e0*/  MOV R5, UR9 ;  /* 0x0000000900057c02 */ /* 0x000fe40008000f00 */
[----:B---3--:R-:W-:Y:S01]  /*53f0*/  MOV R7, UR7 ;  /* 0x0000000700077c02 */ /* 0x008fe20008000f00 */
[----:B------:R-:W-:Y:S01]  /*5400*/  IMAD.U32 R6, RZ, RZ, UR6 ;  /* 0x00000006ff067e24 */ /* 0x000fe2000f8e00ff */
[----:B----4-:R-:W-:Y:S01]  /*5410*/  MOV R11, UR5 ;  /* 0x00000005000b7c02 */ /* 0x010fe20008000f00 */
[----:B------:R-:W-:Y:S02]  /*5420*/  IMAD.U32 R10, RZ, RZ, UR4 ;  /* 0x00000004ff0a7e24 */ /* 0x000fe4000f8e00ff */
[----:B------:R-:W-:Y:S07]  /*5430*/  LEPC R20, `(.L_x_87) ;  /* 0x000000001014794e */ /* 0x000fee0000000000 */
[----:B--2---:R-:W-:Y:S05]  /*5440*/  CALL.ABS.NOINC R2 ;  /* 0x0000000002007343 */ /* 0x004fea0003c00000 */
.L_x_87:
[----:B------:R-:W-:Y:S05]  /*5450*/  BSYNC.RECONVERGENT B6 ;  /* 0x0000000000067941 */ /* 0x000fea0003800200 */
.L_x_86:
[----:B------:R-:W-:Y:S01]  /*5460*/  ISETP.NE.U32.AND P4, PT, R82, RZ, PT ;  /* 0x000000ff5200720c */ /* 0x000fe20003f85070 */
[----:B------:R-:W-:Y:S01]  /*5470*/  UISETP.NE.AND UP2, UPT, UR50, URZ, UPT ;  /* 0x000000ff3200728c */ /* 0x000fe2000bf45270 */
[----:B------:R-:W-:Y:S01]  /*5480*/  ISETP.NE.U32.AND P2, PT, RZ, UR38, PT ;  /* 0x00000026ff007c0c */ /* 0x000fe2000bf45070 */
[----:B------:R-:W-:Y:S01]  /*5490*/  UISETP.NE.U32.AND UP1, UPT, UR44, URZ, UPT ;  /* 0x000000ff2c00728c */ /* 0x000fe2000bf25070 */
[----:B------:R-:W-:Y:S01]  /*54a0*/  ISETP.NE.AND.EX P4, PT, R83, RZ, PT, P4 ;  /* 0x000000ff5300720c */ /* 0x000fe20003f85340 */
[----:B------:R-:W-:Y:S01]  /*54b0*/  UPLOP3.LUT UP0, UPT, UPT, UPT, UPT, 0x40, 0x4 ;  /* 0x000000000004789c */ /* 0x000fe20003f0e870 */
[----:B------:R-:W-:Y:S01]  /*54c0*/  ISETP.NE.AND.EX P2, PT, RZ, UR39, PT, P2 ;  /* 0x00000027ff007c0c */ /* 0x000fe2000bf45320 */
[----:B------:R-:W-:Y:S01]  /*54d0*/  UISETP.NE.AND.EX UP1, UPT, UR45, URZ, UPT, UP1 ;  /* 0x000000ff2d00728c */ /* 0x000fe2000bf25310 */
[----:B------:R-:W-:Y:S04]  /*54e0*/  PLOP3.LUT P1, PT, PT, PT, UP2, 0x80, 0x8 ;  /* 0x000000000008781c */ /* 0x000fe80003f2f028 */
[----:B------:R-:W-:Y:S06]  /*54f0*/  @UP2 UPLOP3.LUT UP0, UPT, UPT, UPT, UP1, 0x80, 0x8 ;  /* 0x000000000008289c */ /* 0x000fec0003f0f010 */
[----:B------:R-:W-:Y:S01]  /*5500*/  PLOP3.LUT P0, PT, PT, PT, UP0, 0x80, 0x8 ;  /* 0x000000000008781c */ /* 0x000fe20003f0f008 */
[----:B------:R-:W-:Y:S01]  /*5510*/  @!UPT UIADD3 URZ, UPT, UPT, URZ, URZ, URZ ;  /* 0x000000fffffff290 */ /* 0x000fe2000fffe0ff */
[----:B------:R-:W-:Y:S11]  /*5520*/  BRA.U !UP1, `(.L_x_89) ;  /* 0x0000000109387547 */ /* 0x000ff6000b800000 */
[----:B------:R-:W-:Y:S01]  /*5530*/  UISETP.NE.U32.AND UP0, UPT, UR38, URZ, UPT ;  /* 0x000000ff2600728c */ /* 0x000fe2000bf05070 */
[----:B------:R-:W-:Y:S02]  /*5540*/  HFMA2 R0, -RZ, RZ, 0, 5.9604644775390625e-08 ;  /* 0x00000001ff007431 */ /* 0x000fe400000001ff */
[----:B------:R-:W-:Y:S01]  /*5550*/  IMAD.MOV.U32 R88, RZ, RZ, 0x1 ;  /* 0x00000001ff587424 */ /* 0x000fe200078e00ff */
[----:B------:R-:W-:Y:S06]  /*5560*/  UISETP.NE.AND.EX UP0, UPT, UR39, URZ, UPT, UP0 ;  /* 0x000000ff2700728c */ /* 0x000fec000bf05300 */
[----:B------:R-:W-:Y:S05]  /*5570*/  PLOP3.LUT P3, PT, PT, PT, UP0, 0x80, 0x8 ;  /* 0x000000000008781c */ /* 0x000fea0003f6f008 */
[----:B------:R-:W1:Y:S01]  /*5580*/  @UP0 LDCU.64 UR6, c[0x0][0x888] ;  /* 0x00011100ff0607ac */ /* 0x000e620008000a00 */
[----:B------:R-:W-:Y:S07]  /*5590*/  @UP0 UIMAD UR4, UR36, UR44, URZ ;  /* 0x0000002c240402a4 */ /* 0x000fee000f8e02ff */
[----:B------:R-:W-:Y:S01]  /*55a0*/  @!P3 PRMT R88, R0, 0x7610, R88 ;  /* 0x000076100058b816 */ /* 0x000fe20000000058 */
[----:B-1----:R-:W-:Y:S03]  /*55b0*/  @UP0 UIMAD.WIDE UR6, UR4, 0x4, UR6 ;  /* 0x00000004040608a5 */ /* 0x002fe6000f8e0206 */
[----:B------:R-:W1:Y:S03]  /*55c0*/  @!UP0 LDCU UR4, c[0x0][0x880] ;  /* 0x00011000ff0487ac */ /* 0x000e660008000800 */
[----:B------:R-:W-:Y:S01]  /*55d0*/  IMAD.U32 R2, RZ, RZ, UR6 ;  /* 0x00000006ff027e24 */ /* 0x000fe2000f8e00ff */
[----:B------:R-:W-:Y:S05]  /*55e0*/  MOV R3, UR7 ;  /* 0x0000000700037c02 */ /* 0x000fea0008000f00 */
[----:B-----5:R2:W5:Y:S02]  /*55f0*/  @P3 LDG.E R49, desc[UR46][R2.64] ;  /* 0x0000002e02313981 */ /* 0x020564000c1e1900 */
[----:B-12---:R-:W-:Y:S02]  /*5600*/  @!P3 IMAD.U32 R49, RZ, RZ, UR4 ;  /* 0x00000004ff31be24 */ /* 0x006fe4000f8e00ff */
.L_x_89:
[----:B------:R-:W-:Y:S05]  /*5610*/  @!P4 BRA `(.L_x_90) ;  /* 0x000000000020c947 */ /* 0x000fea0003800000 */
[----:B------:R-:W-:Y:S04]  /*5620*/  ISETP.NE.U32.AND P3, PT, R80, RZ, PT ;  /* 0x000000ff5000720c */ /* 0x000fe80003f65070 */
[----:B------:R-:W-:Y:S11]  /*5630*/  ISETP.NE.AND.EX P3, PT, R81, RZ, PT, P3 ;  /* 0x000000ff5100720c */ /* 0x000ff60003f65330 */
[----:B------:R-:W-:Y:S02]  /*5640*/  @!UPT UIADD3 URZ, UPT, UPT, URZ, URZ, URZ ;  /* 0x000000fffffff290 */ /* 0x000fe4000fffe0ff */
[----:B------:R-:W1:Y:S01]  /*5650*/  @P3 LDC.64 R2, c[0x0][0x8a8] ;  /* 0x00022a00ff023b82 */ /* 0x000e620000000a00 */
[----:B------:R-:W-:Y:S04]  /*5660*/  @P3 IMAD R0, R82, UR36, RZ ;  /* 0x0000002452003c24 */ /* 0x000fe8000f8e02ff */
[----:B-1----:R-:W-:Y:S05]  /*5670*/  @P3 IMAD.WIDE R2, R0, 0x4, R2 ;  /* 0x0000000400023825 */ /* 0x002fea00078e0202 */
[----:B-----5:R1:W5:Y:S02]  /*5680*/  @P3 LDG.E R47, desc[UR46][R2.64] ;  /* 0x0000002e022f3981 */ /* 0x020364000c1e1900 */
[----:B-1----:R-:W2:Y:S02]  /*5690*/  @!P3 LDC R47, c[0x0][0x8a0] ;  /* 0x00022800ff2fbb82 */ /* 0x002ea40000000800 */
.L_x_90:
[----:B-----5:R-:W-:Y:S01]  /*56a0*/  FSETP.NEU.AND P3, PT, R49, RZ, PT ;  /* 0x000000ff3100720b */ /* 0x020fe20003f6d000 */
[----:B------:R-:W-:Y:S01]  /*56b0*/  BSSY B1, `(.L_x_91) ;  /* 0x0000039000017945 */ /* 0x000fe20003800000 */
[----:B------:R-:W-:Y:S01]  /*56c0*/  SEL R3, RZ, 0xffffffff, P2 ;  /* 0xffffffffff037807 */ /* 0x000fe20001000000 */
[----:B------:R-:W-:Y:S01]  /*56d0*/  IMAD.MOV.U32 R66, RZ, RZ, 0x1 ;  /* 0x00000001ff427424 */ /* 0x000fe200078e00ff */
[----:B------:R-:W-:Y:S01]  /*56e0*/  @P1 LOP3.LUT P2, RZ, R88, 0xff, RZ, 0xc0, !PT ;  /* 0x000000ff58ff1812 */ /* 0x000fe2000784c0ff */
[----:B------:R-:W-:Y:S01]  /*56f0*/  IMAD R48, R45, 0x80, R46 ;  /* 0x000000802d307824 */ /* 0x000fe200078e022e */
[----:B------:R-:W-:Y:S01]  /*5700*/  @P1 SEL R0, RZ, 0xffffffff, P3 ;  /* 0xffffffffff001807 */ /* 0x000fe20001800000 */
[----:B------:R-:W-:Y:S01]  /*5710*/  IMAD R106, R101, -0x10, R99 ;  /* 0xfffffff0656a7824 */ /* 0x000fe200078e0263 */
[----:B------:R-:W-:Y:S01]  /*5720*/  LOP3.LUT R97, R97, 0x1, RZ, 0x3c, !PT ;  /* 0x0000000161617812 */ /* 0x000fe200078e3cff */
[----:B------:R-:W-:Y:S01]  /*5730*/  IMAD.MOV.U32 R65, RZ, RZ, RZ ;  /* 0x000000ffff417224 */ /* 0x000fe200078e00ff */
[----:B------:R-:W-:Y:S02]  /*5740*/  @P0 SEL R0, R3, R0, !P2 ;  /* 0x0000000003000207 */ /* 0x000fe40005000000 */
[----:B------:R-:W-:Y:S02]  /*5750*/  CS2R R78, SRZ ;  /* 0x00000000004e7805 */ /* 0x000fe4000001ff00 */
[----:B------:R-:W-:Y:S02]  /*5760*/  LEA R64, R45, UR48, 0x3 ;  /* 0x000000302d407c11 */ /* 0x000fe4000f8e18ff */
[----:B------:R-:W-:Y:S02]  /*5770*/  CS2R R76, SRZ ;  /* 0x00000000004c7805 */ /* 0x000fe4000001ff00 */
[----:B------:R-:W-:Y:S02]  /*5780*/  @P1 LOP3.LUT R0, R0, 0x1, RZ, 0xc0, !PT ;  /* 0x0000000100001812 */ /* 0x000fe400078ec0ff */
[----:B------:R-:W-:Y:S02]  /*5790*/  CS2R R70, SRZ ;  /* 0x0000000000467805 */ /* 0x000fe4000001ff00 */
[----:B------:R-:W-:Y:S02]  /*57a0*/  PLOP3.LUT P2, PT, PT, PT, UP1, 0x80, 0x8 ;  /* 0x000000000008781c */ /* 0x000fe40003f4f018 */
[----:B------:R-:W-:Y:S02]  /*57b0*/  CS2R R68, SRZ ;  /* 0x0000000000447805 */ /* 0x000fe4000001ff00 */
[----:B------:R-:W-:Y:S02]  /*57c0*/  ISETP.NE.U32.OR P5, PT, R0, 0x1, !P1 ;  /* 0x000000010000780c */ /* 0x000fe40004fa5470 */
[----:B------:R-:W-:Y:S02]  /*57d0*/  CS2R R62, SRZ ;  /* 0x00000000003e7805 */ /* 0x000fe4000001ff00 */
[----:B------:R-:W-:Y:S02]  /*57e0*/  LOP3.LUT P4, R104, R88, 0xff, RZ, 0xc0, !PT ;  /* 0x000000ff58687812 */ /* 0x000fe4000788c0ff */
[----:B------:R-:W-:Y:S02]  /*57f0*/  CS2R R60, SRZ ;  /* 0x00000000003c7805 */ /* 0x000fe4000001ff00 */
[----:B------:R-:W-:Y:S02]  /*5800*/  SEL R2, RZ, 0xffffffff, P3 ;  /* 0xffffffffff027807 */ /* 0x000fe40001800000 */
[----:B------:R-:W-:Y:S02]  /*5810*/  CS2R R58, SRZ ;  /* 0x00000000003a7805 */ /* 0x000fe4000001ff00 */
[----:B------:R-:W-:Y:S02]  /*5820*/  P2R R107, PR, RZ, 0x20 ;  /* 0x00000020ff6b7803 */ /* 0x000fe40000000000 */
[----:B------:R-:W-:Y:S02]  /*5830*/  CS2R R56, SRZ ;  /* 0x0000000000387805 */ /* 0x000fe4000001ff00 */
[----:B------:R-:W-:Y:S02]  /*5840*/  @P2 SEL R2, R3, R2, !P4 ;  /* 0x0000000203022207 */ /* 0x000fe40006000000 */
[----:B------:R-:W-:Y:S02]  /*5850*/  @P5 SHF.L.U32 R0, R97, 0x1f, RZ ;  /* 0x0000001f61005819 */ /* 0x000fe400000006ff */
[----:B------:R-:W-:Y:S02]  /*5860*/  LOP3.LUT R2, R2, 0x1, RZ, 0xc0, !PT ;  /* 0x0000000102027812 */ /* 0x000fe400078ec0ff */
[----:B------:R1:W3:Y:S02]  /*5870*/  @P5 SYNCS.PHASECHK.TRANS64.TRYWAIT P1, [UR48+0x50], R0 ;  /* 0x00005000ff0055a7 */ /* 0x0002e40008021130 */
[----:B------:R-:W-:Y:S04]  /*5880*/  ISETP.NE.U32.AND P2, PT, R2, 0x1, PT ;  /* 0x000000010200780c */ /* 0x000fe80003f45070 */
[----:B------:R-:W-:Y:S02]  /*5890*/  P2R R67, PR, RZ, 0x4 ;  /* 0x00000004ff437803 */ /* 0x000fe40000000000 */
[----:B-1----:R-:W-:Y:S04]  /*58a0*/  SHF.L.U32 R0, R96, 0x1f, RZ ;  /* 0x0000001f60007819 */ /* 0x002fe800000006ff */
[----:B------:R1:W4:Y:S01]  /*58b0*/  SYNCS.PHASECHK.TRANS64.TRYWAIT P0, [R64+URZ+0xc0], R0 ;  /* 0x0000c000400075a7 */ /* 0x00032200080011ff */
[----:B---3--:R-:W-:Y:S01]  /*58c0*/  @P5 SEL R66, RZ, 0x1, !P1 ;  /* 0x00000001ff425807 */ /* 0x008fe20004800000 */
[----:B-1----:R-:W-:Y:S06]  /*58d0*/  @!P5 BRA `(.L_x_92) ;  /* 0x000000000058d947 */ /* 0x002fec0003800000 */
[----:B------:R-:W-:Y:S01]  /*58e0*/  IMAD.MOV.U32 R79, RZ, RZ, RZ ;  /* 0x000000ffff4f7224 */ /* 0x000fe200078e00ff */
[----:B------:R-:W-:Y:S01]  /*58f0*/  ISETP.NE.AND P1, PT, R66, RZ, PT ;  /* 0x000000ff4200720c */ /* 0x000fe20003f25270 */
[----:B------:R-:W-:Y:S01]  /*5900*/  BSSY B0, `(.L_x_93) ;  /* 0x000000c000007945 */ /* 0x000fe20003800000 */
[----:B------:R-:W-:Y:S02]  /*5910*/  CS2R R58, SRZ ;  /* 0x00000000003a7805 */ /* 0x000fe4000001ff00 */
[----:B------:R-:W-:Y:S02]  /*5920*/  CS2R R56, SRZ ;  /* 0x0000000000387805 */ /* 0x000fe4000001ff00 */
[----:B------:R-:W-:Y:S02]  /*5930*/  CS2R R62, SRZ ;  /* 0x00000000003e7805 */ /* 0x000fe4000001ff00 */
[----:B------:R-:W-:Y:S02]  /*5940*/  CS2R R60, SRZ ;  /* 0x00000000003c7805 */ /* 0x000fe4000001ff00 */
[----:B------:R-:W-:Y:S02]  /*5950*/  CS2R R70, SRZ ;  /* 0x0000000000467805 */ /* 0x000fe4000001ff00 */
[----:B------:R-:W-:Y:S02]  /*5960*/  CS2R R68, SRZ ;  /* 0x0000000000447805 */ /* 0x000fe4000001ff00 */
[----:B------:R-:W-:Y:S01]  /*5970*/  CS2R R76, SRZ ;  /* 0x00000000004c7805 */ /* 0x000fe2000001ff00 */
[----:B------:R-:W-:Y:S06]  /*5980*/  @P1 BRA `(.L_x_94) ;  /* 0x00000000000c1947 */ /* 0x000fec0003800000 */
[----:B------:R-:W-:Y:S04]  /*5990*/  SHF.L.U32 R3, R97, 0x1f, RZ ;  /* 0x0000001f61037819 */ /* 0x000fe800000006ff */
[----:B------:R-:W1:Y:S02]  /*59a0*/  SYNCS.PHASECHK.TRANS64.TRYWAIT P1, [UR48+0x50], R3 ;  /* 0x00005003ff0075a7 */ /* 0x000e640008021130 */
[----:B-1----:R-:W-:Y:S05]  /*59b0*/  @!P1 BRA `(.L_x_95) ;  /* 0x0000003c007c9947 */ /* 0x002fea0003800000 */
.L_x_94:
[----:B------:R-:W-:Y:S05]  /*59c0*/  BSYNC B0 ;  /* 0x0000000000007941 */ /* 0x000fea0003800000 */
.L_x_93:
[----:B------:R-:W-:Y:S01]  /*59d0*/  ISETP.NE.AND P1, PT, R67, RZ, PT ;  /* 0x000000ff4300720c */ /* 0x000fe20003f25270 */
[----:B------:R-:W-:Y:S11]  /*59e0*/  HFMA2 R65, -RZ, RZ, 0, 5.9604644775390625e-08 ;  /* 0x00000001ff417431 */ /* 0x000ff600000001ff */
[----:B------:R-:W-:Y:S01]  /*59f0*/  @!UPT UIADD3 URZ, UPT, UPT, URZ, URZ, URZ ;  /* 0x000000fffffff290 */ /* 0x000fe2000fffe0ff */
[----:B------:R3:W1:Y:S04]  /*5a00*/  @P1 LDS.128 R56, [R100] ;  /* 0x0000000064381984 */ /* 0x0006680000000c00 */
[----:B------:R3:W1:Y:S04]  /*5a10*/  @P1 LDS.128 R60, [R99+0x10] ;  /* 0x00001000633c1984 */ /* 0x0006680000000c00 */
[----:B------:R3:W1:Y:S04]  /*5a20*/  @P1 LDS.128 R68, [R98+0x20] ;  /* 0x0000200062441984 */ /* 0x0006680000000c00 */
[----:B------:R3:W1:Y:S02]  /*5a30*/  @P1 LDS.128 R76, [R106+0x30] ;  /* 0x000030006a4c1984 */ /* 0x0006640000000c00 */
.L_x_92:
[----:B------:R-:W-:Y:S05]  /*5a40*/  BSYNC B1 ;  /* 0x0000000000017941 */ /* 0x000fea0003800000 */
.L_x_91:
[----:B-1----:R-:W-:Y:S04]  /*5a50*/  SHF.R.U32.HI R2, RZ, 0x15, R48 ;  /* 0x00000015ff027819 */ /* 0x002fe80000011630 */
[----:B------:R-:W-:Y:S01]  /*5a60*/  LOP3.LUT P1, RZ, R2, 0x3, R92, 0x48, !PT ;  /* 0x0000000302ff7812 */ /* 0x000fe2000782485c */
[----:B------:R-:W-:Y:S01]  /*5a70*/  @!UPT UIADD3 URZ, UPT, UPT, URZ, URZ, URZ ;  /* 0x000000fffffff290 */ /* 0x000fe2000fffe0ff */
[----:B----4-:R-:W-:Y:S11]  /*5a80*/  @P0 BRA `(.L_x_96) ;  /* 0x0000000000080947 */ /* 0x010ff60003800000 */
[----:B------:R-:W1:Y:S02]  /*5a90*/  SYNCS.PHASECHK.TRANS64.TRYWAIT P0, [R64+URZ+0xc0], R0 ;  /* 0x0000c000400075a7 */ /* 0x000e6400080011ff */
[----:B-1----:R-:W-:Y:S05]  /*5aa0*/  @!P0 BRA `(.L_x_97) ;  /* 0x0000003c00588947 */ /* 0x002fea0003800000 */
.L_x_96:
[----:B------:R-:W-:Y:S05]  /*5ab0*/  @!P1 BRA `(.L_x_98) ;  /* 0x0000000000409947 */ /* 0x000fea0003800000 */
[----:B------:R-:W4:Y:S01]  /*5ac0*/  LDCU.64 UR8, c[0x4][0x70] ;  /* 0x01000e00ff0877ac */ /* 0x000f220008000a00 */
[----:B------:R-:W-:Y:S01]  /*5ad0*/  MOV R3, 0x0 ;  /* 0x0000000000037802 */ /* 0x000fe20000000f00 */
[----:B------:R-:W-:Y:S02]  /*5ae0*/  HFMA2 R12, -RZ, RZ, 0, 5.9604644775390625e-08 ;  /* 0x00000001ff0c7431 */ /* 0x000fe400000001ff */
[----:B------:R-:W-:Y:S02]  /*5af0*/  IMAD.MOV.U32 R8, RZ, RZ, 0x192 ;  /* 0x00000192ff087424 */ /* 0x000fe400078e00ff */
[----:B------:R-:W-:Y:S01]  /*5b00*/  IMAD.MOV.U32 R13, RZ, RZ, RZ ;  /* 0x000000ffff0d7224 */ /* 0x000fe200078e00ff */
[----:B------:R-:W5:Y:S01]  /*5b10*/  LDCU.64 UR6, c[0x4][0x78] ;  /* 0x01000f00ff0677ac */ /* 0x000f620008000a00 */
[----:B------:R-:W1:Y:S01]  /*5b20*/  LDC.64 R2, c[0x4][R3] ;  /* 0x0100000003027b82 */ /* 0x000e620000000a00 */
[----:B------:R-:W2:Y:S01]  /*5b30*/  LDCU.64 UR4, c[0x4][0x10] ;  /* 0x01000200ff0477ac */ /* 0x000ea20008000a00 */
[----:B----4-:R-:W-:Y:S01]  /*5b40*/  MOV R5, UR9 ;  /* 0x0000000900057c02 */ /* 0x010fe20008000f00 */
[----:B------:R-:W-:Y:S01]  /*5b50*/  IMAD.U32 R4, RZ, RZ, UR8 ;  /* 0x00000008ff047e24 */ /* 0x000fe2000f8e00ff */
[----:B-----5:R-:W-:Y:S01]  /*5b60*/  MOV R7, UR7 ;  /* 0x0000000700077c02 */ /* 0x020fe20008000f00 */
[----:B------:R-:W-:Y:S01]  /*5b70*/  IMAD.U32 R6, RZ, RZ, UR6 ;  /* 0x00000006ff067e24 */ /* 0x000fe2000f8e00ff */
[----:B--2---:R-:W-:Y:S01]  /*5b80*/  MOV R11, UR5 ;  /* 0x00000005000b7c02 */ /* 0x004fe20008000f00 */
[----:B------:R-:W-:Y:S02]  /*5b90*/  IMAD.U32 R10, RZ, RZ, UR4 ;  /* 0x00000004ff0a7e24 */ /* 0x000fe4000f8e00ff */
[----:B------:R-:W-:Y:S07]  /*5ba0*/  LEPC R20, `(.L_x_98) ;  /* 0x000000001014794e */ /* 0x000fee0000000000 */
[----:B-1-3--:R-:W-:Y:S05]  /*5bb0*/  CALL.ABS.NOINC R2 ;  /* 0x0000000002007343 */ /* 0x00afea0003c00000 */
.L_x_98:
[----:B------:R-:W-:Y:S05]  /*5bc0*/  WARPSYNC.ALL ;  /* 0x0000000000007948 */ /* 0x000fea0003800000 */
[----:B------:R-:W-:Y:S01]  /*5bd0*/  R2UR UR4, R48 ;  /* 0x00000000300472ca */ /* 0x000fe200000e0000 */
[--C-:B------:R-:W-:Y:S01]  /*5be0*/  HADD2.F32 R50, -RZ, R56.reuse.H0_H0 ;  /* 0x20000038ff327230 */ /* 0x100fe20000004100 */
[----:B------:R-:W-:Y:S01]  /*5bf0*/  ISETP.NE.AND P0, PT, R102, RZ, PT ;  /* 0x000000ff6600720c */ /* 0x000fe20003f05270 */
[----:B------:R-:W-:Y:S01]  /*5c00*/  HADD2.F32 R51, -RZ, R56.H1_H1 ;  /* 0x30000038ff337230 */ /* 0x000fe20000004100 */
[----:B------:R-:W-:Y:S01]  /*5c10*/  BSSY.RECONVERGENT B0, `(.L_x_99) ;  /* 0x0000086000007945 */ /* 0x000fe20003800200 */
[--C-:B------:R-:W-:Y:S08]  /*5c20*/  HADD2.F32 R52, -RZ, R57.reuse.H0_H0 ;  /* 0x20000039ff347230 */ /* 0x100ff00000004100 */
[----:B------:R-:W1:Y:S02]  /*5c30*/  LDTM.x32 R4, tmem[UR4] ;  /* 0x00000004000479ee */ /* 0x000e6400082c0000 */
[C---:B-12---:R-:W-:Y:S01]  /*5c40*/  FMUL R0, R47.reuse, R4 ;  /* 0x000000042f007220 */ /* 0x046fe20000400000 */
[C---:B------:R-:W-:Y:S01]  /*5c50*/  FMUL R2, R47.reuse, R5 ;  /* 0x000000052f027220 */ /* 0x040fe20000400000 */
[C---:B------:R-:W-:Y:S01]  /*5c60*/  FMUL R4, R47.reuse, R8 ;  /* 0x000000082f047220 */ /* 0x040fe20000400000 */
[----:B------:R-:W-:Y:S01]  /*5c70*/  FMUL R3, R47, R6 ;  /* 0x000000062f037220 */ /* 0x000fe20000400000 */
[C---:B------:R-:W-:Y:S01]  /*5c80*/  FFMA R0, R49.reuse, R50, R0 ;  /* 0x0000003231007223 */ /* 0x040fe20000000000 */
[----:B------:R-:W-:Y:S01]  /*5c90*/  FFMA R2, R49, R51, R2 ;  /* 0x0000003331027223 */ /* 0x000fe20000000002 */
[C---:B------:R-:W-:Y:S01]  /*5ca0*/  FMUL R5, R47.reuse, R9 ;  /* 0x000000092f057220 */ /* 0x040fe20000400000 */
        /* <DEDUP_REMOVED lines=16> */
[----:B------:R-:W-:Y:S02]  /*5db0*/  HADD2.F32 R32, -RZ, R57.H1_H1 ;  /* 0x30000039ff207230 */ /* 0x000fe40000004100 */
[C---:B------:R-:W-:Y:S01]  /*5dc0*/  FMUL R26, R47.reuse, R30 ;  /* 0x0000001e2f1a7220 */ /* 0x040fe20000400000 */
[----:B------:R-:W-:Y:S01]  /*5dd0*/  FMUL R29, R47, R33 ;  /* 0x000000212f1d7220 */ /* 0x000fe20000400000 */
[--C-:B------:R-:W-:Y:S02]  /*5de0*/  HADD2.F32 R33, -RZ, R58.reuse.H0_H0 ;  /* 0x2000003aff217230 */ /* 0x100fe40000004100 */
[----:B------:R-:W-:Y:S01]  /*5df0*/  FFMA R3, R49, R52, R3 ;  /* 0x0000003431037223 */ /* 0x000fe20000000003 */
[C---:B------:R-:W-:Y:S01]  /*5e00*/  FMUL R7, R47.reuse, R7 ;  /* 0x000000072f077220 */ /* 0x040fe20000400000 */
[----:B------:R-:W-:Y:S01]  /*5e10*/  FMUL R30, R47, R34 ;  /* 0x000000222f1e7220 */ /* 0x000fe20000400000 */
[----:B------:R-:W-:Y:S01]  /*5e20*/  HADD2.F32 R34, -RZ, R58.H1_H1 ;  /* 0x3000003aff227230 */ /* 0x000fe20000004100 */
[----:B------:R-:W-:Y:S01]  /*5e30*/  F2FP.F16.F32.PACK_AB R52, R2, R0 ;  /* 0x000000000234723e */ /* 0x000fe200000000ff */
[--C-:B------:R-:W-:Y:S02]  /*5e40*/  HADD2.F32 R0, -RZ, R59.reuse.H0_H0 ;  /* 0x2000003bff007230 */ /* 0x100fe40000004100 */
[C---:B------:R-:W-:Y:S01]  /*5e50*/  FFMA R7, R49.reuse, R32, R7 ;  /* 0x0000002031077223 */ /* 0x040fe20000000007 */
[----:B------:R-:W-:Y:S02]  /*5e60*/  HADD2.F32 R2, -RZ, R59.H1_H1 ;  /* 0x3000003bff027230 */ /* 0x000fe40000004100 */
[C---:B------:R-:W-:Y:S01]  /*5e70*/  FFMA R4, R49.reuse, R33, R4 ;  /* 0x0000002131047223 */ /* 0x040fe20000000004 */
[C---:B------:R-:W-:Y:S01]  /*5e80*/  FFMA R5, R49.reuse, R34, R5 ;  /* 0x0000002231057223 */ /* 0x040fe20000000005 */
[----:B------:R-:W-:Y:S01]  /*5e90*/  FFMA R6, R49, R0, R6 ;  /* 0x0000000031067223 */ /* 0x000fe20000000006 */
[--C-:B------:R-:W-:Y:S02]  /*5ea0*/  HADD2.F32 R0, -RZ, R60.reuse.H0_H0 ;  /* 0x2000003cff007230 */ /* 0x100fe40000004100 */
[----:B------:R-:W-:Y:S01]  /*5eb0*/  FMUL R11, R47, R11 ;  /* 0x0000000b2f0b7220 */ /* 0x000fe20000400000 */
[----:B------:R-:W-:Y:S01]  /*5ec0*/  F2FP.F16.F32.PACK_AB R53, R7, R3 ;  /* 0x000000030735723e */ /* 0x000fe200000000ff */
[--C-:B------:R-:W-:Y:S02]  /*5ed0*/  HADD2.F32 R3, -RZ, R61.reuse.H0_H0 ;  /* 0x2000003dff037230 */ /* 0x100fe40000004100 */
[----:B------:R-:W-:Y:S01]  /*5ee0*/  FMUL R15, R47, R15 ;  /* 0x0000000f2f0f7220 */ /* 0x000fe20000400000 */
[C---:B------:R-:W-:Y:S01]  /*5ef0*/  FFMA R11, R49.reuse, R2, R11 ;  /* 0x00000002310b7223 */ /* 0x040fe2000000000b */
[----:B------:R-:W-:Y:S02]  /*5f00*/  HADD2.F32 R2, -RZ, R60.H1_H1 ;  /* 0x3000003cff027230 */ /* 0x000fe40000004100 */
[----:B------:R-:W-:Y:S01]  /*5f10*/  FFMA R8, R49, R0, R8 ;  /* 0x0000000031087223 */ /* 0x000fe20000000008 */
[----:B------:R-:W-:Y:S02]  /*5f20*/  HADD2.F32 R0, -RZ, R61.H1_H1 ;  /* 0x3000003dff007230 */ /* 0x000fe40000004100 */
[C---:B------:R-:W-:Y:S01]  /*5f30*/  FMUL R19, R47.reuse, R19 ;  /* 0x000000132f137220 */ /* 0x040fe20000400000 */
[----:B------:R-:W-:Y:S01]  /*5f40*/  FMUL R23, R47, R23 ;  /* 0x000000172f177220 */ /* 0x000fe20000400000 */
[C---:B------:R-:W-:Y:S01]  /*5f50*/  FFMA R9, R49.reuse, R2, R9 ;  /* 0x0000000231097223 */ /* 0x040fe20000000009 */
[C---:B------:R-:W-:Y:S01]  /*5f60*/  FFMA R10, R49.reuse, R3, R10 ;  /* 0x00000003310a7223 */ /* 0x040fe2000000000a */
[----:B------:R-:W-:Y:S01]  /*5f70*/  FFMA R15, R49, R0, R15 ;  /* 0x00000000310f7223 */ /* 0x000fe2000000000f */
[--C-:B------:R-:W-:Y:S02]  /*5f80*/  HADD2.F32 R2, -RZ, R62.reuse.H0_H0 ;  /* 0x2000003eff027230 */ /* 0x100fe40000004100 */
[----:B------:R-:W-:Y:S01]  /*5f90*/  FMUL R27, R47, R27 ;  /* 0x0000001b2f1b7220 */ /* 0x000fe20000400000 */
[----:B------:R-:W-:Y:S01]  /*5fa0*/  HADD2.F32 R0, -RZ, R62.H1_H1 ;  /* 0x3000003eff007230 */ /* 0x000fe20000004100 */
[----:B------:R-:W-:Y:S01]  /*5fb0*/  F2FP.F16.F32.PACK_AB R54, R5, R4 ;  /* 0x000000040536723e */ /* 0x000fe200000000ff */
[--C-:B------:R-:W-:Y:S02]  /*5fc0*/  HADD2.F32 R3, -RZ, R63.reuse.H0_H0 ;  /* 0x2000003fff037230 */ /* 0x100fe40000004100 */
[C---:B------:R-:W-:Y:S01]  /*5fd0*/  FFMA R12, R49.reuse, R2, R12 ;  /* 0x00000002310c7223 */ /* 0x040fe2000000000c */
[--C-:B------:R-:W-:Y:S02]  /*5fe0*/  HADD2.F32 R2, -RZ, R68.reuse.H0_H0 ;  /* 0x20000044ff027230 */ /* 0x100fe40000004100 */
[C---:B------:R-:W-:Y:S01]  /*5ff0*/  FFMA R13, R49.reuse, R0, R13 ;  /* 0x00000000310d7223 */ /* 0x040fe2000000000d */
[----:B------:R-:W-:Y:S02]  /*6000*/  HADD2.F32 R0, -RZ, R63.H1_H1 ;  /* 0x3000003fff007230 */ /* 0x000fe40000004100 */
[----:B------:R-:W-:Y:S01]  /*6010*/  FFMA R14, R49, R3, R14 ;  /* 0x00000003310e7223 */ /* 0x000fe2000000000e */
[----:B------:R-:W-:Y:S01]  /*6020*/  HADD2.F32 R3, -RZ, R68.H1_H1 ;  /* 0x30000044ff037230 */ /* 0x000fe20000004100 */
[----:B------:R-:W-:Y:S01]  /*6030*/  F2FP.F16.F32.PACK_AB R55, R11, R6 ;  /* 0x000000060b37723e */ /* 0x000fe200000000ff */
[----:B------:R-:W-:Y:S01]  /*6040*/  FMUL R31, R47, R31 ;  /* 0x0000001f2f1f7220 */ /* 0x000fe20000400000 */
[C---:B------:R-:W-:Y:S01]  /*6050*/  FFMA R19, R49.reuse, R0, R19 ;  /* 0x0000000031137223 */ /* 0x040fe20000000013 */
[--C-:B------:R-:W-:Y:S02]  /*6060*/  HADD2.F32 R0, -RZ, R69.reuse.H0_H0 ;  /* 0x20000045ff007230 */ /* 0x100fe40000004100 */
[C---:B------:R-:W-:Y:S01]  /*6070*/  FFMA R16, R49.reuse, R2, R16 ;  /* 0x0000000231107223 */ /* 0x040fe20000000010 */
[----:B------:R1:W-:Y:S01]  /*6080*/  STS.128 [R100], R52 ;  /* 0x0000003464007388 */ /* 0x0003e20000000c00 */
[C---:B------:R-:W-:Y:S01]  /*6090*/  FFMA R17, R49.reuse, R3, R17 ;  /* 0x0000000331117223 */ /* 0x040fe20000000011 */
[----:B------:R-:W-:Y:S02]  /*60a0*/  HADD2.F32 R2, -RZ, R69.H1_H1 ;  /* 0x30000045ff027230 */ /* 0x000fe40000004100 */
[----:B------:R-:W-:Y:S01]  /*60b0*/  FFMA R18, R49, R0, R18 ;  /* 0x0000000031127223 */ /* 0x000fe20000000012 */
[--C-:B------:R-:W-:Y:S01]  /*60c0*/  HADD2.F32 R0, -RZ, R70.reuse.H0_H0 ;  /* 0x20000046ff007230 */ /* 0x100fe20000004100 */
[----:B------:R-:W-:Y:S01]  /*60d0*/  F2FP.F16.F32.PACK_AB R8, R9, R8 ;  /* 0x000000080908723e */ /* 0x000fe200000000ff */
[--C-:B------:R-:W-:Y:S02]  /*60e0*/  HADD2.F32 R3, -RZ, R71.reuse.H0_H0 ;  /* 0x20000047ff037230 */ /* 0x100fe40000004100 */
[C---:B------:R-:W-:Y:S01]  /*60f0*/  FFMA R23, R49.reuse, R2, R23 ;  /* 0x0000000231177223 */ /* 0x040fe20000000017 */
[----:B------:R-:W-:Y:S02]  /*6100*/  HADD2.F32 R2, -RZ, R70.H1_H1 ;  /* 0x30000046ff027230 */ /* 0x000fe40000004100 */
[----:B------:R-:W-:Y:S01]  /*6110*/  FFMA R20, R49, R0, R20 ;  /* 0x0000000031147223 */ /* 0x000fe20000000014 */
[----:B------:R-:W-:Y:S01]  /*6120*/  HADD2.F32 R0, -RZ, R71.H1_H1 ;  /* 0x30000047ff007230 */ /* 0x000fe20000004100 */
[----:B------:R-:W-:Y:S01]  /*6130*/  F2FP.F16.F32.PACK_AB R9, R15, R10 ;  /* 0x0000000a0f09723e */ /* 0x000fe200000000ff */
[----:B------:R-:W-:Y:S02]  /*6140*/  HADD2.F32 R4, -RZ, R79.H0_H0 ;  /* 0x2000004fff047230 */ /* 0x000fe40000004100 */
[C---:B------:R-:W-:Y:S01]  /*6150*/  FFMA R21, R49.reuse, R2, R21 ;  /* 0x0000000231157223 */ /* 0x040fe20000000015 */
[C---:B------:R-:W-:Y:S01]  /*6160*/  FFMA R22, R49.reuse, R3, R22 ;  /* 0x0000000331167223 */ /* 0x040fe20000000016 */
[----:B------:R-:W-:Y:S01]  /*6170*/  FFMA R27, R49, R0, R27 ;  /* 0x00000000311b7223 */ /* 0x000fe2000000001b */
[--C-:B------:R-:W-:Y:S01]  /*6180*/  HADD2.F32 R2, -RZ, R76.reuse.H0_H0 ;  /* 0x2000004cff027230 */ /* 0x100fe20000004100 */
[----:B------:R-:W-:Y:S01]  /*6190*/  F2FP.F16.F32.PACK_AB R10, R13, R12 ;  /* 0x0000000c0d0a723e */ /* 0x000fe200000000ff */
[----:B------:R-:W-:Y:S01]  /*61a0*/  HADD2.F32 R0, -RZ, R76.H1_H1 ;  /* 0x3000004cff007230 */ /* 0x000fe20000004100 */
[----:B------:R-:W-:Y:S01]  /*61b0*/  F2FP.F16.F32.PACK_AB R11, R19, R14 ;  /* 0x0000000e130b723e */ /* 0x000fe200000000ff */
[--C-:B------:R-:W-:Y:S02]  /*61c0*/  HADD2.F32 R3, -RZ, R77.reuse.H0_H0 ;  /* 0x2000004dff037230 */ /* 0x100fe40000004100 */
[C---:B------:R-:W-:Y:S01]  /*61d0*/  FFMA R24, R49.reuse, R2, R24 ;  /* 0x0000000231187223 */ /* 0x040fe20000000018 */
[--C-:B------:R-:W-:Y:S02]  /*61e0*/  HADD2.F32 R2, -RZ, R78.reuse.H0_H0 ;  /* 0x2000004eff027230 */ /* 0x100fe40000004100 */
[C---:B------:R-:W-:Y:S01]  /*61f0*/  FFMA R25, R49.reuse, R0, R25 ;  /* 0x0000000031197223 */ /* 0x040fe20000000019 */
[----:B------:R1:W-:Y:S01]  /*6200*/  STS.128 [R99+0x10], R8 ;  /* 0x0000100863007388 */ /* 0x0003e20000000c00 */
[----:B------:R-:W-:Y:S02]  /*6210*/  HADD2.F32 R0, -RZ, R77.H1_H1 ;  /* 0x3000004dff007230 */ /* 0x000fe40000004100 */
[----:B------:R-:W-:Y:S01]  /*6220*/  FFMA R26, R49, R3, R26 ;  /* 0x00000003311a7223 */ /* 0x000fe2000000001a */
[----:B------:R-:W-:Y:S01]  /*6230*/  HADD2.F32 R3, -RZ, R78.H1_H1 ;  /* 0x3000004eff037230 */ /* 0x000fe20000004100 */
[----:B------:R-:W-:Y:S01]  /*6240*/  F2FP.F16.F32.PACK_AB R16, R17, R16 ;  /* 0x000000101110723e */ /* 0x000fe200000000ff */
[----:B------:R-:W-:Y:S01]  /*6250*/  HADD2.F32 R5, -RZ, R79.H1_H1 ;  /* 0x3000004fff057230 */ /* 0x000fe20000004100 */
[----:B------:R-:W-:Y:S01]  /*6260*/  F2FP.F16.F32.PACK_AB R17, R23, R18 ;  /* 0x000000121711723e */ /* 0x000fe200000000ff */
[----:B------:R-:W-:Y:S01]  /*6270*/  FFMA R31, R49, R0, R31 ;  /* 0x00000000311f7223 */ /* 0x000fe2000000001f */
[----:B------:R-:W-:Y:S01]  /*6280*/  FMUL R35, R47, R35 ;  /* 0x000000232f237220 */ /* 0x000fe20000400000 */
[----:B------:R-:W-:Y:S01]  /*6290*/  F2FP.F16.F32.PACK_AB R18, R21, R20 ;  /* 0x000000141512723e */ /* 0x000fe200000000ff */
[----:B------:R-:W-:Y:S01]  /*62a0*/  FFMA R28, R49, R2, R28 ;  /* 0x00000002311c7223 */ /* 0x000fe2000000001c */
[----:B------:R-:W-:Y:S01]  /*62b0*/  F2FP.F16.F32.PACK_AB R19, R27, R22 ;  /* 0x000000161b13723e */ /* 0x000fe200000000ff */
[C---:B------:R-:W-:Y:S01]  /*62c0*/  FFMA R29, R49.reuse, R3, R29 ;  /* 0x00000003311d7223 */ /* 0x040fe2000000001d */
[C---:B------:R-:W-:Y:S01]  /*62d0*/  FFMA R30, R49.reuse, R4, R30 ;  /* 0x00000004311e7223 */ /* 0x040fe2000000001e */
[----:B------:R-:W-:Y:S01]  /*62e0*/  FFMA R35, R49, R5, R35 ;  /* 0x0000000531237223 */ /* 0x000fe20000000023 */
[----:B------:R-:W-:Y:S01]  /*62f0*/  F2FP.F16.F32.PACK_AB R24, R25, R24 ;  /* 0x000000181918723e */ /* 0x000fe200000000ff */
[----:B------:R1:W-:Y:S01]  /*6300*/  STS.128 [R98+0x20], R16 ;  /* 0x0000201062007388 */ /* 0x0003e20000000c00 */
[----:B------:R-:W-:Y:S02]  /*6310*/  F2FP.F16.F32.PACK_AB R25, R31, R26 ;  /* 0x0000001a1f19723e */ /* 0x000fe400000000ff */
[----:B------:R-:W-:Y:S02]  /*6320*/  F2FP.F16.F32.PACK_AB R26, R29, R28 ;  /* 0x0000001c1d1a723e */ /* 0x000fe400000000ff */
[----:B------:R-:W-:Y:S05]  /*6330*/  F2FP.F16.F32.PACK_AB R27, R35, R30 ;  /* 0x0000001e231b723e */ /* 0x000fea00000000ff */
[----:B------:R1:W-:Y:S01]  /*6340*/  STS.128 [R106+0x30], R24 ;  /* 0x000030186a007388 */ /* 0x0003e20000000c00 */
[----:B------:R-:W-:Y:S01]  /*6350*/  @!PT LDS RZ, [RZ] ;  /* 0x00000000fffff984 */ /* 0x000fe20000000800 */
[----:B------:R-:W-:Y:S01]  /*6360*/  @!PT LDS RZ, [RZ] ;  /* 0x00000000fffff984 */ /* 0x000fe20000000800 */
[----:B------:R-:W-:Y:S01]  /*6370*/  @!PT LDS RZ, [RZ] ;  /* 0x00000000fffff984 */ /* 0x000fe20000000800 */
[----:B------:R-:W-:Y:S01]  /*6380*/  @!PT LDS RZ, [RZ] ;  /* 0x00000000fffff984 */ /* 0x000fe20000000800 */
[----:B------:R2:W-:Y:S07]  /*6390*/  MEMBAR.ALL.CTA ;  /* 0x0000000000007992 */ /* 0x0005ee0000008000 */
[----:B--2---:R-:W2:Y:S02]  /*63a0*/  FENCE.VIEW.ASYNC.S ;  /* 0x00000000000073c6 */ /* 0x004ea40000000000 */
[----:B--2---:R-:W-:Y:S06]  /*63b0*/  BAR.SYNC.DEFER_BLOCKING 0x1, 0x80 ;  /* 0x0042000000007b1d */ /* 0x004fec0000010000 */
[----:B------:R-:W-:Y:S05]  /*63c0*/  @P0 BRA `(.L_x_100) ;  /* 0x0000000000280947 */ /* 0x000fea0003800000 */
[----:B------:R-:W-:Y:S02]  /*63d0*/  UIADD3 UR4, UPT, UPT, UR48, 0x200, URZ ;  /* 0x0000020030047890 */ /* 0x000fe4000fffe0ff */
[----:B------:R-:W-:Y:S01]  /*63e0*/  UIADD3 UR6, UP0, UPT, UR52, 0x680, URZ ;  /* 0x0000068034067890 */ /* 0x000fe2000ff1e0ff */
[----:B------:R-:W-:Y:S03]  /*63f0*/  UMOV UR43, UR36 ;  /* 0x00000024002b7c82 */ /* 0x000fe60008000000 */
[----:B------:R-:W-:Y:S01]  /*6400*/  MOV R93, UR4 ;  /* 0x00000004005d7c02 */ /* 0x000fe20008000f00 */
[----:B------:R-:W-:Y:S03]  /*6410*/  UIADD3.X UR7, UPT, UPT, URZ, UR53, URZ, UP0, !UPT ;  /* 0x00000035ff077290 */ /* 0x000fe600087fe4ff */
[----:B------:R-:W-:Y:S11]  /*6420*/  R2UR UR40, R93 ;  /* 0x000000005d2872ca */ /* 0x000ff600000e0000 */
[----:B------:R-:W-:Y:S02]  /*6430*/  @!UPT UIADD3 URZ, UPT, UPT, URZ, URZ, URZ ;  /* 0x000000fffffff290 */ /* 0x000fe4000fffe0ff */
[----:B------:R2:W-:Y:S01]  /*6440*/  UTMASTG.3D [UR40], [UR6] ;  /* 0x00000028060073b5 */ /* 0x0005e20008010000 */
[----:B------:R0:W-:Y:S01]  /*6450*/  UTMACMDFLUSH ;  /* 0x00000000000079b7 */ /* 0x0001e20000000000 */
[----:B--2---:R-:W-:Y:S04]  /*6460*/  DEPBAR.LE SB0, 0x1 ;  /* 0x000080400000791a */ /* 0x004fe80000000000 */
.L_x_100:
[----:B------:R-:W-:Y:S05]  /*6470*/  BSYNC.RECONVERGENT B0 ;  /* 0x0000000000007941 */ /* 0x000fea0003800200 */
.L_x_99:
[----:B------:R-:W-:Y:S01]  /*6480*/  BAR.SYNC.DEFER_BLOCKING 0x1, 0x80 ;  /* 0x0042000000007b1d */ /* 0x000fe20000010000 */
[----:B------:R-:W-:Y:S01]  /*6490*/  ISETP.NE.AND P1, PT, R107, RZ, PT ;  /* 0x000000ff6b00720c */ /* 0x000fe20003f25270 */
[----:B------:R-:W-:Y:S01]  /*64a0*/  UISETP.NE.AND UP0, UPT, UR49, URZ, UPT ;  /* 0x000000ff3100728c */ /* 0x000fe2000bf05270 */
[----:B------:R-:W-:Y:S11]  /*64b0*/  LEA R2, R65, UR48, 0x3 ;  /* 0x0000003041027c11 */ /* 0x000ff6000f8e18ff */
[----:B------:R-:W-:Y:S01]  /*64c0*/  @P1 SHF.L.U32 R3, R97, 0x1f, RZ ;  /* 0x0000001f61031819 */ /* 0x000fe200000006ff */
[----:B------:R-:W-:Y:S06]  /*64d0*/  BRA.U !UP0, `(.L_x_101) ;  /* 0x0000000108247547 */ /* 0x000fec000b800000 */
[----:B------:R-:W-:Y:S01]  /*64e0*/  IMAD.U32 R4, RZ, RZ, UR51 ;  /* 0x00000033ff047e24 */ /* 0x000fe2000f8e00ff */
[----:B------:R-:W-:Y:S01]  /*64f0*/  MOV R0, UR37 ;  /* 0x0000002500007c02 */ /* 0x000fe20008000f00 */
[----:B------:R-:W-:Y:S03]  /*6500*/  UIADD3 UR51, UPT, UPT, UR51, 0x1, URZ ;  /* 0x0000000133337890 */ /* 0x000fe6000fffe0ff */
[----:B------:R-:W-:Y:S01]  /*6510*/  @P1 LEA R4, R4, UR48, 0x3 ;  /* 0x0000003004041c11 */ /* 0x000fe2000f8e18ff */
[----:B------:R-:W-:Y:S04]  /*6520*/  UISETP.NE.AND UP0, UPT, UR51, 0x4, UPT ;  /* 0x000000043300788c */ /* 0x000fe8000bf05270 */
[----:B------:R-:W-:Y:S01]  /*6530*/  @P1 VIADD R4, R4, 0x70 ;  /* 0x0000007004041836 */ /* 0x000fe20000000000 */
[----:B------:R-:W-:Y:S04]  /*6540*/  USEL UR51, UR51, URZ, UP0 ;  /* 0x000000ff33337287 */ /* 0x000fe80008000000 */
[----:B------:R-:W-:Y:S04]  /*6550*/  @P1 PRMT R0, R0, 0x654, R4 ;  /* 0x0000065400001816 */ /* 0x000fe80000000004 */
[----:B------:R2:W-:Y:S04]  /*6560*/  @P1 SYNCS.ARRIVE.TRANS64.RED.A1T0 RZ, [R0+URZ], RZ ;  /* 0x000000ff00ff19a7 */ /* 0x0005e800081004ff */
.L_x_101:
[----:B------:R-:W4:Y:S01]  /*6570*/  @P1 SYNCS.PHASECHK.TRANS64.TRYWAIT P0, [R2+URZ+0x50], R3 ;  /* 0x00005003020015a7 */ /* 0x000f2200080011ff */
[----:B------:R-:W-:Y:S01]  /*6580*/  BSSY B1, `(.L_x_102) ;  /* 0x0000016000017945 */ /* 0x000fe20003800000 */
[----:B----4-:R-:W-:Y:S03]  /*6590*/  @P1 SEL R66, RZ, 0x1, !P0 ;  /* 0x00000001ff421807 */ /* 0x010fe60004000000 */
[----:B------:R-:W-:Y:S05]  /*65a0*/  @!P1 BRA `(.L_x_103) ;  /* 0x00000000004c9947 */ /* 0x000fea0003800000 */
[----:B------:R-:W-:Y:S01]  /*65b0*/  ISETP.NE.AND P0, PT, R66, RZ, PT ;  /* 0x000000ff4200720c */ /* 0x000fe20003f05270 */
[----:B------:R-:W-:Y:S01]  /*65c0*/  BSSY B0, `(.L_x_104) ;  /* 0x000000b000007945 */ /* 0x000fe20003800000 */
[----:B------:R-:W-:Y:S11]  /*65d0*/  ISETP.NE.AND P1, PT, R67, RZ, PT ;  /* 0x000000ff4300720c */ /* 0x000ff60003f25270 */
[----:B------:R-:W-:Y:S02]  /*65e0*/  @!UPT UIADD3 URZ, UPT, UPT, URZ, URZ, URZ ;  /* 0x000000fffffff290 */ /* 0x000fe4000fffe0ff */
[C---:B------:R-:W-:Y:S01]  /*65f0*/  @P1 IMAD R6, R65.reuse, 0x2000, R100 ;  /* 0x0000200041061824 */ /* 0x040fe200078e0264 */
[C---:B------:R-:W-:Y:S01]  /*6600*/  @P1 LEA R4, R65.reuse, R98, 0xd ;  /* 0x0000006241041211 */ /* 0x040fe200078e68ff */
[C---:B------:R-:W-:Y:S02]  /*6610*/  @P1 IMAD R5, R65.reuse, 0x2000, R99 ;  /* 0x0000200041051824 */ /* 0x040fe400078e0263 */
[----:B------:R-:W-:Y:S01]  /*6620*/  @P1 IMAD R3, R65, 0x2000, R106 ;  /* 0x0000200041031824 */ /* 0x000fe200078e026a */
[----:B------:R-:W-:Y:S06]  /*6630*/  @P0 BRA `(.L_x_105) ;  /* 0x00000000000c0947 */ /* 0x000fec0003800000 */
[----:B--2---:R-:W-:Y:S04]  /*6640*/  SHF.L.U32 R0, R97, 0x1f, RZ ;  /* 0x0000001f61007819 */ /* 0x004fe800000006ff */
[----:B------:R-:W2:Y:S02]  /*6650*/  SYNCS.PHASECHK.TRANS64.TRYWAIT P0, [R2+URZ+0x50], R0 ;  /* 0x00005000020075a7 */ /* 0x000ea400080011ff */
[----:B--2---:R-:W-:Y:S05]  /*6660*/  @!P0 BRA `(.L_x_106) ;  /* 0x00000030007c8947 */ /* 0x004fea0003800000 */
.L_x_105:
[----:B------:R-:W-:Y:S05]  /*6670*/  BSYNC B0 ;  /* 0x0000000000007941 */ /* 0x000fea0003800000 */
.L_x_104:
[----:B------:R-:W-:Y:S02]  /*6680*/  ISETP.NE.AND P0, PT, R67, RZ, PT ;  /* 0x000000ff4300720c */ /* 0x000fe40003f05270 */
[----:B------:R-:W-:Y:S11]  /*6690*/  IADD3 R65, PT, PT, R65, 0x1, RZ ;  /* 0x0000000141417810 */ /* 0x000ff60007ffe0ff */
[----:B------:R4:W1:Y:S04]  /*66a0*/  @P0 LDS.128 R56, [R6] ;  /* 0x0000000006380984 */ /* 0x0008680000000c00 */
[----:B------:R4:W1:Y:S04]  /*66b0*/  @P0 LDS.128 R60, [R5+0x10] ;  /* 0x00001000053c0984 */ /* 0x0008680000000c00 */
[----:B------:R4:W1:Y:S04]  /*66c0*/  @P0 LDS.128 R68, [R4+0x20] ;  /* 0x0000200004440984 */ /* 0x0008680000000c00 */
[----:B------:R4:W1:Y:S02]  /*66d0*/  @P0 LDS.128 R76, [R3+0x30] ;  /* 0x00003000034c0984 */ /* 0x0008640000000c00 */
.L_x_103:
[----:B------:R-:W-:Y:S05]  /*66e0*/  BSYNC B1 ;  /* 0x0000000000017941 */ /* 0x000fea0003800000 */
.L_x_102:
[----:B--2---:R-:W-:Y:S05]  /*66f0*/  VIADD R0, R48, 0x20 ;  /* 0x0000002030007836 */ /* 0x004fea0000000000 */
[----:B------:R-:W-:Y:S04]  /*6700*/  SHF.R.U32.HI R0, RZ, 0x15, R0 ;  /* 0x00000015ff007819 */ /* 0x000fe80000011600 */
[----:B------:R-:W-:Y:S11]  /*6710*/  LOP3.LUT P0, RZ, R0, 0x3, R92, 0x48, !PT ;  /* 0x0000000300ff7812 */ /* 0x000ff6000780485c */
[----:B------:R-:W-:Y:S02]  /*6720*/  @!UPT UIADD3 URZ, UPT, UPT, URZ, URZ, URZ ;  /* 0x000000fffffff290 */ /* 0x000fe4000fffe0ff */
[----:B------:R-:W-:Y:S05]  /*6730*/  @!P0 BRA `(.L_x_107) ;  /* 0x0000000000408947 */ /* 0x000fea0003800000 */
[----:B------:R-:W2:Y:S01]  /*6740*/  LDCU.64 UR8, c[0x4][0x70] ;  /* 0x01000e00ff0877ac */ /* 0x000ea20008000a00 */
[----:B----4-:R-:W-:Y:S01]  /*6750*/  MOV R3, 0x0 ;  /* 0x0000000000037802 */ /* 0x010fe20000000f00 */
[----:B------:R-:W-:Y:S02]  /*6760*/  HFMA2 R12, -RZ, RZ, 0, 5.9604644775390625e-08 ;  /* 0x00000001ff0c7431 */ /* 0x000fe400000001ff */
[----:B-1----:R-:W-:Y:S02]  /*6770*/  IMAD.MOV.U32 R8, RZ, RZ, 0x192 ;  /* 0x00000192ff087424 */ /* 0x002fe400078e00ff */
[----:B------:R-:W-:Y:S01]  /*6780*/  IMAD.MOV.U32 R13, RZ, RZ, RZ ;  /* 0x000000ffff0d7224 */ /* 0x000fe200078e00ff */
[----:B------:R-:W1:Y:S01]  /*6790*/  LDCU.64 UR6, c[0x4][0x78] ;  /* 0x01000f00ff0677ac */ /* 0x000e620008000a00 */
[----:B------:R-:W4:Y:S01]  /*67a0*/  LDC.64 R2, c[0x4][R3] ;  /* 0x0100000003027b82 */ /* 0x000f220000000a00 */
[----:B------:R-:W5:Y:S01]  /*67b0*/  LDCU.64 UR4, c[0x4][0x10] ;  /* 0x01000200ff0477ac */ /* 0x000f620008000a00 */
[----:B--2---:R-:W-:Y:S01]  /*67c0*/  MOV R5, UR9 ;  /* 0x0000000900057c02 */ /* 0x004fe20008000f00 */
[----:B------:R-:W-:Y:S01]  /*67d0*/  IMAD.U32 R4, RZ, RZ, UR8 ;  /* 0x00000008ff047e24 */ /* 0x000fe2000f8e00ff */
[----:B-1----:R-:W-:Y:S01]  /*67e0*/  MOV R7, UR7 ;  /* 0x0000000700077c02 */ /* 0x002fe20008000f00 */
[----:B------:R-:W-:Y:S01]  /*67f0*/  IMAD.U32 R6, RZ, RZ, UR6 ;  /* 0x00000006ff067e24 */ /* 0x000fe2000f8e00ff */
[----:B-----5:R-:W-:Y:S01]  /*6800*/  MOV R11, UR5 ;  /* 0x00000005000b7c02 */ /* 0x020fe20008000f00 */
[----:B------:R-:W-:Y:S02]  /*6810*/  IMAD.U32 R10, RZ, RZ, UR4 ;  /* 0x00000004ff0a7e24 */ /* 0x000fe4000f8e00ff */
[----:B------:R-:W-:Y:S07]  /*6820*/  LEPC R20, `(.L_x_107) ;  /* 0x000000001014794e */ /* 0x000fee0000000000 */
[----:B---34-:R-:W-:Y:S05]  /*6830*/  CALL.ABS.NOINC R2 ;  /* 0x0000000002007343 */ /* 0x018fea0003c00000 */
.L_x_107:
[----:B------:R-:W-:Y:S05]  /*6840*/  WARPSYNC.ALL ;  /* 0x0000000000007948 */ /* 0x000fea0003800000 */
[----:B------:R-:W-:Y:S01]  /*6850*/  R2UR UR4, R48 ;  /* 0x00000000300472ca */ /* 0x000fe200000e0000 */
[--C-:B-1--4-:R-:W-:Y:S01]  /*6860*/  HADD2.F32 R3, -RZ, R56.reuse.H0_H0 ;  /* 0x20000038ff037230 */ /* 0x112fe20000004100 */
[----:B------:R-:W-:Y:S01]  /*6870*/  ISETP.NE.AND P6, PT, R107, RZ, PT ;  /* 0x000000ff6b00720c */ /* 0x000fe20003fc5270 */
[--C-:B------:R-:W-:Y:S01]  /*6880*/  HADD2.F32 R51, -RZ, R57.reuse.H1_H1 ;  /* 0x30000039ff337230 */ /* 0x100fe20000004100 */
[----:B------:R-:W-:Y:S01]  /*6890*/  MOV R50, UR51 ;  /* 0x0000003300327c02 */ /* 0x000fe20008000f00 */
[----:B------:R-:W-:Y:S01]  /*68a0*/  BSSY.RECONVERGENT B0, `(.L_x_108) ;  /* 0x000008c000007945 */ /* 0x000fe20003800200 */
[----:B------:R-:W-:Y:S02]  /*68b0*/  MOV R72, UR37 ;  /* 0x0000002500487c02 */ /* 0x000fe40008000f00 */
[----:B------:R-:W-:Y:S05]  /*68c0*/  ISETP.NE.AND P0, PT, R102, RZ, PT ;  /* 0x000000ff6600720c */ /* 0x000fea0003f05270 */
[----:B------:R-:W1:Y:S02]  /*68d0*/  LDTM.x32 R4, tmem[UR4+0x20] ;  /* 0x00002004000479ee */ /* 0x000e6400082c0000 */
[----:B------:R-:W-:Y:S04]  /*68e0*/  @P6 LEA R50, R50, UR48, 0x3 ;  /* 0x0000003032326c11 */ /* 0x000fe8000f8e18ff */
[----:B------:R-:W-:Y:S04]  /*68f0*/  @P6 IADD3 R50, PT, PT, R50, 0x70, RZ ;  /* 0x0000007032326810 */ /* 0x000fe80007ffe0ff */
[----:B------:R-:W-:Y:S01]  /*6900*/  @P6 PRMT R72, R72, 0x654, R50 ;  /* 0x0000065448486816 */ /* 0x000fe20000000032 */
[----:B------:R-:W-:Y:S02]  /*6910*/  HADD2.F32 R50, -RZ, R57.H0_H0 ;  /* 0x20000039ff327230 */ /* 0x000fe40000004100 */
[C---:B-1----:R-:W-:Y:S01]  /*6920*/  FMUL R0, R47.reuse, R4 ;  /* 0x000000042f007220 */ /* 0x042fe20000400000 */
[----:B------:R-:W-:Y:S02]  /*6930*/  HADD2.F32 R4, -RZ, R56.H1_H1 ;  /* 0x30000038ff047230 */ /* 0x000fe40000004100 */
[C---:B------:R-:W-:Y:S01]  /*6940*/  FMUL R2, R47.reuse, R5 ;  /* 0x000000052f027220 */ /* 0x040fe20000400000 */
[----:B------:R-:W-:Y:S01]  /*6950*/  FMUL R7, R47, R7 ;  /* 0x000000072f077220 */ /* 0x000fe20000400000 */
[----:B------:R-:W-:Y:S01]  /*6960*/  FFMA R0, R49, R3, R0 ;  /* 0x0000000331007223 */ /* 0x000fe20000000000 */
[----:B------:R-:W-:Y:S01]  /*6970*/  FMUL R3, R47, R6 ;  /* 0x000000062f037220 */ /* 0x000fe20000400000 */
[----:B------:R-:W-:Y:S01]  /*6980*/  FFMA R2, R49, R4, R2 ;  /* 0x0000000431027223 */ /* 0x000fe20000000002 */
[C---:B------:R-:W-:Y:S01]  /*6990*/  FMUL R4, R47.reuse, R8 ;  /* 0x000000082f047220 */ /* 0x040fe20000400000 */
[----:B------:R-:W-:Y:S01]  /*69a0*/  FMUL R8, R47, R12 ;  /* 0x0000000c2f087220 */ /* 0x000fe20000400000 */
[----:B------:R-:W-:Y:S01]  /*69b0*/  FFMA R3, R49, R50, R3 ;  /* 0x0000003231037223 */ /* 0x000fe20000000003 */
[C---:B------:R-:W-:Y:S01]  /*69c0*/  FMUL R12, R47.reuse, R16 ;  /* 0x000000102f0c7220 */ /* 0x040fe20000400000 */
[C---:B------:R-:W-:Y:S01]  /*69d0*/  FMUL R16, R47.reuse, R20 ;  /* 0x000000142f107220 */ /* 0x040fe20000400000 */
[C---:B------:R-:W-:Y:S01]  /*69e0*/  FMUL R20, R47.reuse, R24 ;  /* 0x000000182f147220 */ /* 0x040fe20000400000 */
[C---:B------:R-:W-:Y:S01]  /*69f0*/  FMUL R24, R47.reuse, R28 ;  /* 0x0000001c2f187220 */ /* 0x040fe20000400000 */
[C---:B------:R-:W-:Y:S01]  /*6a00*/  FMUL R28, R47.reuse, R32 ;  /* 0x000000202f1c7220 */ /* 0x040fe20000400000 */
[--C-:B------:R-:W-:Y:S01]  /*6a10*/  HADD2.F32 R32, -RZ, R58.reuse.H0_H0 ;  /* 0x2000003aff207230 */ /* 0x100fe20000004100 */
[----:B------:R-:W-:Y:S01]  /*6a20*/  F2FP.F16.F32.PACK_AB R52, R2, R0 ;  /* 0x000000000234723e */ /* 0x000fe200000000ff */
[----:B------:R-:W-:Y:S02]  /*6a30*/  HADD2.F32 R0, -RZ, R58.H1_H1 ;  /* 0x3000003aff007230 */ /* 0x000fe40000004100 */
[----:B------:R-:W-:Y:S01]  /*6a40*/  FMUL R5, R47, R9 ;  /* 0x000000092f057220 */ /* 0x000fe20000400000 */
[--C-:B------:R-:W-:Y:S02]  /*6a50*/  HADD2.F32 R2, -RZ, R59.reuse.H0_H0 ;  /* 0x2000003bff027230 */ /* 0x100fe40000004100 */
[C---:B------:R-:W-:Y:S01]  /*6a60*/  FFMA R7, R49.reuse, R51, R7 ;  /* 0x0000003331077223 */ /* 0x040fe20000000007 */
[C---:B------:R-:W-:Y:S01]  /*6a70*/  FFMA R4, R49.reuse, R32, R4 ;  /* 0x0000002031047223 */ /* 0x040fe20000000004 */
[----:B------:R-:W-:Y:S02]  /*6a80*/  HADD2.F32 R32, -RZ, R59.H1_H1 ;  /* 0x3000003bff207230 */ /* 0x000fe40000004100 */
[----:B------:R-:W-:Y:S01]  /*6a90*/  FFMA R5, R49, R0, R5 ;  /* 0x0000000031057223 */ /* 0x000fe20000000005 */
[--C-:B------:R-:W-:Y:S01]  /*6aa0*/  HADD2.F32 R0, -RZ, R60.reuse.H0_H0 ;  /* 0x2000003cff007230 */ /* 0x100fe20000004100 */
[----:B------:R-:W-:Y:S01]  /*6ab0*/  F2FP.F16.F32.PACK_AB R53, R7, R3 ;  /* 0x000000030735723e */ /* 0x000fe200000000ff */
[----:B------:R-:W-:Y:S01]  /*6ac0*/  FMUL R6, R47, R10 ;  /* 0x0000000a2f067220 */ /* 0x000fe20000400000 */
[--C-:B------:R-:W-:Y:S01]  /*6ad0*/  HADD2.F32 R3, -RZ, R61.reuse.H0_H0 ;  /* 0x2000003dff037230 */ /* 0x100fe20000004100 */
[----:B------:R-:W-:Y:S01]  /*6ae0*/  F2FP.F16.F32.PACK_AB R54, R5, R4 ;  /* 0x000000040536723e */ /* 0x000fe200000000ff */
[----:B------:R-:W-:Y:S01]  /*6af0*/  FMUL R11, R47, R11 ;  /* 0x0000000b2f0b7220 */ /* 0x000fe20000400000 */
[----:B------:R-:W-:Y:S01]  /*6b00*/  FFMA R6, R49, R2, R6 ;  /* 0x0000000231067223 */ /* 0x000fe20000000006 */
[----:B------:R-:W-:Y:S02]  /*6b10*/  HADD2.F32 R2, -RZ, R60.H1_H1 ;  /* 0x3000003cff027230 */ /* 0x000fe40000004100 */
[----:B------:R-:W-:Y:S01]  /*6b20*/  FMUL R9, R47, R13 ;  /* 0x0000000d2f097220 */ /* 0x000fe20000400000 */
[C---:B------:R-:W-:Y:S01]  /*6b30*/  FFMA R11, R49.reuse, R32, R11 ;  /* 0x00000020310b7223 */ /* 0x040fe2000000000b */
[----:B------:R-:W-:Y:S01]  /*6b40*/  FFMA R8, R49, R0, R8 ;  /* 0x0000000031087223 */ /* 0x000fe20000000008 */
[C---:B------:R-:W-:Y:S01]  /*6b50*/  FMUL R10, R47.reuse, R14 ;  /* 0x0000000e2f0a7220 */ /* 0x040fe20000400000 */
[----:B------:R-:W-:Y:S02]  /*6b60*/  HADD2.F32 R0, -RZ, R61.H1_H1 ;  /* 0x3000003dff007230 */ /* 0x000fe40000004100 */
[----:B------:R-:W-:Y:S01]  /*6b70*/  FMUL R15, R47, R15 ;  /* 0x0000000f2f0f7220 */ /* 0x000fe20000400000 */
[C---:B------:R-:W-:Y:S01]  /*6b80*/  FFMA R9, R49.reuse, R2, R9 ;  /* 0x0000000231097223 */ /* 0x040fe20000000009 */
[C---:B------:R-:W-:Y:S01]  /*6b90*/  FFMA R10, R49.reuse, R3, R10 ;  /* 0x00000003310a7223 */ /* 0x040fe2000000000a */
[--C-:B------:R-:W-:Y:S02]  /*6ba0*/  HADD2.F32 R2, -RZ, R62.reuse.H0_H0 ;  /* 0x2000003eff027230 */ /* 0x100fe40000004100 */
[----:B------:R-:W-:Y:S01]  /*6bb0*/  FFMA R15, R49, R0, R15 ;  /* 0x00000000310f7223 */ /* 0x000fe2000000000f */
[----:B------:R-:W-:Y:S02]  /*6bc0*/  HADD2.F32 R3, -RZ, R62.H1_H1 ;  /* 0x3000003eff037230 */ /* 0x000fe40000004100 */
[C---:B------:R-:W-:Y:S01]  /*6bd0*/  FMUL R13, R47.reuse, R17 ;  /* 0x000000112f0d7220 */ /* 0x040fe20000400000 */
[--C-:B------:R-:W-:Y:S02]  /*6be0*/  HADD2.F32 R0, -RZ, R63.reuse.H0_H0 ;  /* 0x2000003fff007230 */ /* 0x100fe40000004100 */
[----:B------:R-:W-:Y:S01]  /*6bf0*/  FMUL R14, R47, R18 ;  /* 0x000000122f0e7220 */ /* 0x000fe20000400000 */
[C---:B------:R-:W-:Y:S01]  /*6c00*/  FFMA R12, R49.reuse, R2, R12 ;  /* 0x00000002310c7223 */ /* 0x040fe2000000000c */
[C---:B------:R-:W-:Y:S01]  /*6c10*/  FFMA R13, R49.reuse, R3, R13 ;  /* 0x00000003310d7223 */ /* 0x040fe2000000000d */
[----:B------:R-:W-:Y:S02]  /*6c20*/  HADD2.F32 R2, -RZ, R63.H1_H1 ;  /* 0x3000003fff027230 */ /* 0x000fe40000004100 */
[----:B------:R-:W-:Y:S01]  /*6c30*/  FFMA R14, R49, R0, R14 ;  /* 0x00000000310e7223 */ /* 0x000fe2000000000e */
[C---:B------:R-:W-:Y:S01]  /*6c40*/  FMUL R19, R47.reuse, R19 ;  /* 0x000000132f137220 */ /* 0x040fe20000400000 */
[--C-:B------:R-:W-:Y:S02]  /*6c50*/  HADD2.F32 R0, -RZ, R68.reuse.H0_H0 ;  /* 0x20000044ff007230 */ /* 0x100fe40000004100 */
[----:B------:R-:W-:Y:S01]  /*6c60*/  FMUL R17, R47, R21 ;  /* 0x000000152f117220 */ /* 0x000fe20000400000 */
[--C-:B------:R-:W-:Y:S02]  /*6c70*/  HADD2.F32 R3, -RZ, R69.reuse.H0_H0 ;  /* 0x20000045ff037230 */ /* 0x100fe40000004100 */
[C---:B------:R-:W-:Y:S01]  /*6c80*/  FFMA R19, R49.reuse, R2, R19 ;  /* 0x0000000231137223 */ /* 0x040fe20000000013 */
[----:B------:R-:W-:Y:S02]  /*6c90*/  HADD2.F32 R2, -RZ, R68.H1_H1 ;  /* 0x30000044ff027230 */ /* 0x000fe40000004100 */
        /* <DEDUP_REMOVED lines=9> */
[----:B------:R-:W-:Y:S01]  /*6d30*/  FMUL R21, R47, R25 ;  /* 0x000000192f157220 */ /* 0x000fe20000400000 */
[----:B------:R-:W-:Y:S01]  /*6d40*/  F2FP.F16.F32.PACK_AB R55, R11, R6 ;  /* 0x000000060b37723e */ /* 0x000fe200000000ff */
[--C-:B------:R-:W-:Y:S02]  /*6d50*/  HADD2.F32 R3, -RZ, R71.reuse.H0_H0 ;  /* 0x20000047ff037230 */ /* 0x100fe40000004100 */
[----:B------:R-:W-:Y:S01]  /*6d60*/  FMUL R22, R47, R26 ;  /* 0x0000001a2f167220 */ /* 0x000fe20000400000 */
[C---:B------:R-:W-:Y:S01]  /*6d70*/  FFMA R20, R49.reuse, R2, R20 ;  /* 0x0000000231147223 */ /* 0x040fe20000000014 */
[C---:B------:R-:W-:Y:S01]  /*6d80*/  FFMA R21, R49.reuse, R0, R21 ;  /* 0x0000000031157223 */ /* 0x040fe20000000015 */
[----:B------:R1:W-:Y:S01]  /*6d90*/  STS.128 [R100+0x2000], R52 ;  /* 0x0020003464007388 */ /* 0x0003e20000000c00 */
[----:B------:R-:W-:Y:S02]  /*6da0*/  HADD2.F32 R0, -RZ, R71.H1_H1 ;  /* 0x30000047ff007230 */ /* 0x000fe40000004100 */
[----:B------:R-:W-:Y:S01]  /*6db0*/  FFMA R22, R49, R3, R22 ;  /* 0x0000000331167223 */ /* 0x000fe20000000016 */
[----:B------:R-:W-:Y:S01]  /*6dc0*/  FMUL R27, R47, R27 ;  /* 0x0000001b2f1b7220 */ /* 0x000fe20000400000 */
[--C-:B------:R-:W-:Y:S01]  /*6dd0*/  HADD2.F32 R2, -RZ, R76.reuse.H0_H0 ;  /* 0x2000004cff027230 */ /* 0x100fe20000004100 */
[----:B------:R-:W-:Y:S01]  /*6de0*/  F2FP.F16.F32.PACK_AB R8, R9, R8 ;  /* 0x000000080908723e */ /* 0x000fe200000000ff */
[----:B------:R-:W-:Y:S01]  /*6df0*/  HADD2.F32 R3, -RZ, R76.H1_H1 ;  /* 0x3000004cff037230 */ /* 0x000fe20000004100 */
[----:B------:R-:W-:Y:S01]  /*6e00*/  F2FP.F16.F32.PACK_AB R9, R15, R10 ;  /* 0x0000000a0f09723e */ /* 0x000fe200000000ff */
[----:B------:R-:W-:Y:S01]  /*6e10*/  FMUL R25, R47, R29 ;  /* 0x0000001d2f197220 */ /* 0x000fe20000400000 */
[--C-:B------:R-:W-:Y:S01]  /*6e20*/  HADD2.F32 R4, -RZ, R77.reuse.H0_H0 ;  /* 0x2000004dff047230 */ /* 0x100fe20000004100 */
[----:B------:R-:W-:Y:S01]  /*6e30*/  F2FP.F16.F32.PACK_AB R10, R13, R12 ;  /* 0x0000000c0d0a723e */ /* 0x000fe200000000ff */
[----:B------:R-:W-:Y:S01]  /*6e40*/  FMUL R26, R47, R30 ;  /* 0x0000001e2f1a7220 */ /* 0x000fe20000400000 */
[----:B------:R-:W-:Y:S01]  /*6e50*/  F2FP.F16.F32.PACK_AB R11, R19, R14 ;  /* 0x0000000e130b723e */ /* 0x000fe200000000ff */
[C---:B------:R-:W-:Y:S01]  /*6e60*/  FFMA R27, R49.reuse, R0, R27 ;  /* 0x00000000311b7223 */ /* 0x040fe2000000001b */
[C---:B------:R-:W-:Y:S01]  /*6e70*/  FFMA R24, R49.reuse, R2, R24 ;  /* 0x0000000231187223 */ /* 0x040fe20000000018 */
[----:B------:R-:W-:Y:S02]  /*6e80*/  HADD2.F32 R0, -RZ, R77.H1_H1 ;  /* 0x3000004dff007230 */ /* 0x000fe40000004100 */
[----:B------:R-:W-:Y:S01]  /*6e90*/  FFMA R25, R49, R3, R25 ;  /* 0x0000000331197223 */ /* 0x000fe20000000019 */
[----:B------:R1:W-:Y:S01]  /*6ea0*/  STS.128 [R99+0x2010], R8 ;  /* 0x0020100863007388 */ /* 0x0003e20000000c00 */
[----:B------:R-:W-:Y:S01]  /*6eb0*/  FMUL R31, R47, R31 ;  /* 0x0000001f2f1f7220 */ /* 0x000fe20000400000 */
[--C-:B------:R-:W-:Y:S02]  /*6ec0*/  HADD2.F32 R2, -RZ, R78.reuse.H0_H0 ;  /* 0x2000004eff027230 */ /* 0x100fe40000004100 */
[----:B------:R-:W-:Y:S01]  /*6ed0*/  FFMA R26, R49, R4, R26 ;  /* 0x00000004311a7223 */ /* 0x000fe2000000001a */
[----:B------:R-:W-:Y:S02]  /*6ee0*/  HADD2.F32 R3, -RZ, R78.H1_H1 ;  /* 0x3000004eff037230 */ /* 0x000fe40000004100 */
[----:B------:R-:W-:Y:S01]  /*6ef0*/  FMUL R29, R47, R33 ;  /* 0x000000212f1d7220 */ /* 0x000fe20000400000 */
[--C-:B------:R-:W-:Y:S01]  /*6f00*/  HADD2.F32 R4, -RZ, R79.reuse.H0_H0 ;  /* 0x2000004fff047230 */ /* 0x100fe20000004100 */
[----:B------:R-:W-:Y:S01]  /*6f10*/  F2FP.F16.F32.PACK_AB R16, R17, R16 ;  /* 0x000000101110723e */ /* 0x000fe200000000ff */
[----:B------:R-:W-:Y:S01]  /*6f20*/  FMUL R30, R47, R34 ;  /* 0x000000222f1e7220 */ /* 0x000fe20000400000 */
        /* <DEDUP_REMOVED lines=14> */
[----:B------:R-:W-:Y:S02]  /*7010*/  F2FP.F16.F32.PACK_AB R27, R35, R30 ;  /* 0x0000001e231b723e */ /* 0x000fe400000000ff */
[----:B------:R-:W-:Y:S02]  /*7020*/  LEA R0, R65, UR48, 0x3 ;  /* 0x0000003041007c11 */ /* 0x000fe4000f8e18ff */
[----:B------:R-:W-:Y:S01]  /*7030*/  @P6 SHF.L.U32 R2, R97, 0x1f, RZ ;  /* 0x0000001f61026819 */ /* 0x000fe200000006ff */
        /* <DEDUP_REMOVED lines=9> */
[----:B------:R-:W-:Y:S02]  /*70d0*/  UIADD3 UR8, UP0, UPT, UR52, 0x680, URZ ;  /* 0x0000068034087890 */ /* 0x000fe4000ff1e0ff */
[----:B------:R-:W-:Y:S02]  /*70e0*/  UIADD3 UR5, UPT, UPT, UR41, 0x20, URZ ;  /* 0x0000002029057890 */ /* 0x000fe4000fffe0ff */
[----:B------:R-:W-:Y:S02]  /*70f0*/  UIADD3 UR4, UPT, UPT, UR48, 0x2200, URZ ;  /* 0x0000220030047890 */ /* 0x000fe4000fffe0ff */
[----:B------:R-:W-:Y:S01]  /*7100*/  UIADD3.X UR9, UPT, UPT, URZ, UR53, URZ, UP0, !UPT ;  /* 0x00000035ff097290 */ /* 0x000fe200087fe4ff */
[----:B------:R-:W-:Y:S01]  /*7110*/  UMOV UR6, UR42 ;  /* 0x0000002a00067c82 */ /* 0x000fe20008000000 */
[----:B------:R-:W-:Y:S07]  /*7120*/  UMOV UR7, UR36 ;  /* 0x0000002400077c82 */ /* 0x000fee0008000000 */
[----:B------:R2:W-:Y:S01]  /*7130*/  UTMASTG.3D [UR4], [UR8] ;  /* 0x00000004080073b5 */ /* 0x0005e20008010000 */
[----:B------:R0:W-:Y:S01]  /*7140*/  UTMACMDFLUSH ;  /* 0x00000000000079b7 */ /* 0x0001e20000000000 */
[----:B--2---:R-:W-:Y:S04]  /*7150*/  DEPBAR.LE SB0, 0x1 ;  /* 0x000080400000791a */ /* 0x004fe80000000000 */
.L_x_109:
[----:B------:R-:W-:Y:S05]  /*7160*/  BSYNC.RECONVERGENT B0 ;  /* 0x0000000000007941 */ /* 0x000fea0003800200 */
.L_x_108:
[----:B------:R-:W-:Y:S01]  /*7170*/  BAR.SYNC.DEFER_BLOCKING 0x1, 0x80 ;  /* 0x0042000000007b1d */ /* 0x000fe20000010000 */
[----:B------:R-:W-:Y:S04]  /*7180*/  UIADD3 UR40, UPT, UPT, UR51, 0x1, URZ ;  /* 0x0000000133287890 */ /* 0x000fe8000fffe0ff */
[----:B------:R-:W-:Y:S04]  /*7190*/  UISETP.NE.AND UP0, UPT, UR40, 0x4, UPT ;  /* 0x000000042800788c */ /* 0x000fe8000bf05270 */
[----:B------:R-:W-:Y:S01]  /*71a0*/  USEL UR40, UR40, URZ, UP0 ;  /* 0x000000ff28287287 */ /* 0x000fe20008000000 */
[----:B------:R2:W-:Y:S01]  /*71b0*/  @P6 SYNCS.ARRIVE.TRANS64.RED.A1T0 RZ, [R72+URZ], RZ ;  /* 0x000000ff48ff69a7 */ /* 0x0005e200081004ff */
[----:B------:R-:W-:Y:S01]  /*71c0*/  BSSY B1, `(.L_x_110) ;  /* 0x0000017000017945 */ /* 0x000fe20003800000 */
[----:B------:R-:W4:Y:S02]  /*71d0*/  @P6 SYNCS.PHASECHK.TRANS64.TRYWAIT P0, [R0+URZ+0x50], R2 ;  /* 0x00005002000065a7 */ /* 0x000f2400080011ff */
[----:B----4-:R-:W-:Y:S01]  /*71e0*/  @P6 SEL R66, RZ, 0x1, !P0 ;  /* 0x00000001ff426807 */ /* 0x010fe20004000000 */
[----:B--2---:R-:W-:Y:S06]  /*71f0*/  @!P6 BRA `(.L_x_111) ;  /* 0x00000000004ce947 */ /* 0x004fec0003800000 */
        /* <DEDUP_REMOVED lines=9> */
[----:B------:R-:W-:Y:S04]  /*7290*/  SHF.L.U32 R6, R97, 0x1f, RZ ;  /* 0x0000001f61067819 */ /* 0x000fe800000006ff */
[----:B------:R-:W2:Y:S02]  /*72a0*/  SYNCS.PHASECHK.TRANS64.TRYWAIT P0, [R0+URZ+0x50], R6 ;  /* 0x00005006000075a7 */ /* 0x000ea400080011ff */
[----:B--2---:R-:W-:Y:S05]  /*72b0*/  @!P0 BRA `(.L_x_114) ;  /* 0x00000024007c8947 */ /* 0x004fea0003800000 */
.L_x_113:
[----:B------:R-:W-:Y:S05]  /*72c0*/  BSYNC B0 ;  /* 0x0000000000007941 */ /* 0x000fea0003800000 */
.L_x_112:
[----:B------:R-:W-:Y:S02]  /*72d0*/  ISETP.NE.AND P0, PT, R67, RZ, PT ;  /* 0x000000ff4300720c */ /* 0x000fe40003f05270 */
[----:B------:R-:W-:Y:S11]  /*72e0*/  IADD3 R65, PT, PT, R65, 0x1, RZ ;  /* 0x0000000141417810 */ /* 0x000ff60007ffe0ff */
[----:B------:R4:W1:Y:S04]  /*72f0*/  @P0 LDS.128 R56, [R5] ;  /* 0x0000000005380984 */ /* 0x0008680000000c00 */
[----:B------:R4:W1:Y:S04]  /*7300*/  @P0 LDS.128 R60, [R4+0x10] ;  /* 0x00001000043c0984 */ /* 0x0008680000000c00 */
[----:B------:R4:W1:Y:S04]  /*7310*/  @P0 LDS.128 R68, [R3+0x20] ;  /* 0x0000200003440984 */ /* 0x0008680000000c00 */
[----:B------:R4:W1:Y:S02]  /*7320*/  @P0 LDS.128 R76, [R2+0x30] ;  /* 0x00003000024c0984 */ /* 0x0008640000000c00 */
.L_x_111:
[----:B------:R-:W-:Y:S05]  /*7330*/  BSYNC B1 ;  /* 0x0000000000017941 */ /* 0x000fea0003800000 */
.L_x_110:
        /* <DEDUP_REMOVED lines=21> */
.L_x_115:
        /* <DEDUP_REMOVED lines=146> */
.L_x_117:
[----:B------:R-:W-:Y:S05]  /*7db0*/  BSYNC.RECONVERGENT B0 ;  /* 0x0000000000007941 */ /* 0x000fea0003800200 */
.L_x_116:
        /* <DEDUP_REMOVED lines=21> */
.L_x_121:
[----:B------:R-:W-:Y:S05]  /*7f10*/  BSYNC B0 ;  /* 0x0000000000007941 */ /* 0x000fea0003800000 */
.L_x_120:
[----:B------:R-:W-:Y:S11]  /*7f20*/  ISETP.NE.AND P0, PT, R67, RZ, PT ;  /* 0x000000ff4300720c */ /* 0x000ff60003f05270 */
[----:B------:R-:W-:Y:S02]  /*7f30*/  @!UPT UIADD3 URZ, UPT, UPT, URZ, URZ, URZ ;  /* 0x000000fffffff290 */ /* 0x000fe4000fffe0ff */
[----:B------:R4:W1:Y:S04]  /*7f40*/  @P0 LDS.128 R56, [R4] ;  /* 0x0000000004380984 */ /* 0x0008680000000c00 */
[----:B------:R4:W1:Y:S04]  /*7f50*/  @P0 LDS.128 R60, [R3+0x10] ;  /* 0x00001000033c0984 */ /* 0x0008680000000c00 */
[----:B------:R4:W1:Y:S04]  /*7f60*/  @P0 LDS.128 R68, [R2+0x20] ;  /* 0x0000200002440984 */ /* 0x0008680000000c00 */
[----:B------:R4:W1:Y:S02]  /*7f70*/  @P0 LDS.128 R76, [R65+0x30] ;  /* 0x00003000414c0984 */ /* 0x0008640000000c00 */
.L_x_119:
[----:B------:R-:W-:Y:S05]  /*7f80*/  BSYNC B1 ;  /* 0x0000000000017941 */ /* 0x000fea0003800000 */
.L_x_118:
        /* <DEDUP_REMOVED lines=21> */
.L_x_123:
[----:B------:R-:W-:Y:S01]  /*80e0*/  ISETP.NE.AND P0, PT, R102, RZ, PT ;  /* 0x000000ff6600720c */ /* 0x000fe20003f05270 */
[----:B------:R-:W-:Y:S05]  /*80f0*/  WARPSYNC.ALL ;  /* 0x0000000000007948 */ /* 0x000fea0003800000 */
[----:B------:R-:W-:Y:S01]  /*8100*/  R2UR UR4, R48 ;  /* 0x00000000300472ca */ /* 0x000fe200000e0000 */
[--C-:B-1----:R-:W-:Y:S01]  /*8110*/  HADD2.F32 R0, -RZ, R56.reuse.H0_H0 ;  /* 0x20000038ff007230 */ /* 0x102fe20000004100 */
[----:B------:R-:W-:Y:S01]  /*8120*/  R2UR UR5, R64 ;  /* 0x00000000400572ca */ /* 0x000fe200000e0000 */
[----:B----4-:R-:W-:Y:S01]  /*8130*/  HADD2.F32 R2, -RZ, R56.H1_H1 ;  /* 0x30000038ff027230 */ /* 0x010fe20000004100 */
[----:B------:R-:W-:Y:S01]  /*8140*/  BSSY.RECONVERGENT B0, `(.L_x_124) ;  /* 0x0000089000007945 */ /* 0x000fe20003800200 */
[--C-:B------:R-:W-:Y:S02]  /*8150*/  HADD2.F32 R3, -RZ, R57.reuse.H0_H0 ;  /* 0x20000039ff037230 */ /* 0x100fe40000004100 */
[----:B------:R-:W-:Y:S02]  /*8160*/  HADD2.F32 R48, -RZ, R57.H1_H1 ;  /* 0x30000039ff307230 */ /* 0x000fe40000004100 */
[--C-:B------:R-:W-:Y:S02]  /*8170*/  HADD2.F32 R50, -RZ, R58.reuse.H0_H0 ;  /* 0x2000003aff327230 */ /* 0x100fe40000004100 */
[----:B------:R-:W-:Y:S02]  /*8180*/  HADD2.F32 R51, -RZ, R58.H1_H1 ;  /* 0x3000003aff337230 */ /* 0x000fe40000004100 */
[----:B------:R-:W1:Y:S01]  /*8190*/  LDTM.x32 R4, tmem[UR4+0x60] ;  /* 0x00006004000479ee */ /* 0x000e6200082c0000 */
[----:B------:R-:W-:Y:S01]  /*81a0*/  NOP ;  /* 0x0000000000007918 */ /* 0x000fe20000000000 */
[----:B------:R-:W-:Y:S01]  /*81b0*/  UIADD3 UR5, UPT, UPT, UR5, 0xe0, URZ ;  /* 0x000000e005057890 */ /* 0x000fe2000fffe0ff */
[--C-:B------:R-:W-:Y:S02]  /*81c0*/  HADD2.F32 R52, -RZ, R59.reuse.H0_H0 ;  /* 0x2000003bff347230 */ /* 0x100fe40000004100 */
[----:B------:R-:W-:Y:S01]  /*81d0*/  HADD2.F32 R53, -RZ, R59.H1_H1 ;  /* 0x3000003bff357230 */ /* 0x000fe20000004100 */
[----:B------:R-:W-:Y:S01]  /*81e0*/  UPRMT UR5, UR37, 0x654, UR5 ;  /* 0x0000065425057896 */ /* 0x000fe20008000005 */
[--C-:B------:R-:W-:Y:S02]  /*81f0*/  HADD2.F32 R54, -RZ, R60.reuse.H0_H0 ;  /* 0x2000003cff367230 */ /* 0x100fe40000004100 */
[----:B------:R-:W-:Y:S02]  /*8200*/  HADD2.F32 R55, -RZ, R60.H1_H1 ;  /* 0x3000003cff377230 */ /* 0x000fe40000004100 */
[--C-:B------:R-:W-:Y:S02]  /*8210*/  HADD2.F32 R56, -RZ, R61.reuse.H0_H0 ;  /* 0x2000003dff387230 */ /* 0x100fe40000004100 */
[----:B------:R-:W-:Y:S02]  /*8220*/  HADD2.F32 R57, -RZ, R61.H1_H1 ;  /* 0x3000003dff397230 */ /* 0x000fe40000004100 */
[----:B-1----:R-:W-:Y:S01]  /*8230*/  SYNCS.ARRIVE.TRANS64.RED.A1T0 RZ, [UR5], RZ ;  /* 0x000000ffffff79a7 */ /* 0x002fe20008100405 */
[--C-:B------:R-:W-:Y:S02]  /*8240*/  HADD2.F32 R58, -RZ, R62.reuse.H0_H0 ;  /* 0x2000003eff3a7230 */ /* 0x100fe40000004100 */
[----:B------:R-:W-:Y:S02]  /*8250*/  HADD2.F32 R59, -RZ, R62.H1_H1 ;  /* 0x3000003eff3b7230 */ /* 0x000fe40000004100 */
[--C-:B------:R-:W-:Y:S02]  /*8260*/  HADD2.F32 R60, -RZ, R63.reuse.H0_H0 ;  /* 0x2000003fff3c7230 */ /* 0x100fe40000004100 */
[----:B------:R-:W-:Y:S02]  /*8270*/  HADD2.F32 R61, -RZ, R63.H1_H1 ;  /* 0x3000003fff3d7230 */ /* 0x000fe40000004100 */
[C---:B------:R-:W-:Y:S01]  /*8280*/  FMUL R4, R47.reuse, R4 ;  /* 0x000000042f047220 */ /* 0x040fe20000400000 */
[C---:B------:R-:W-:Y:S01]  /*8290*/  FMUL R5, R47.reuse, R5 ;  /* 0x000000052f057220 */ /* 0x040fe20000400000 */
[C---:B------:R-:W-:Y:S01]  /*82a0*/  FMUL R6, R47.reuse, R6 ;  /* 0x000000062f067220 */ /* 0x040fe20000400000 */
[----:B------:R-:W-:Y:S01]  /*82b0*/  FMUL R7, R47, R7 ;  /* 0x000000072f077220 */ /* 0x000fe20000400000 */
[C---:B------:R-:W-:Y:S01]  /*82c0*/  FFMA R4, R49.reuse, R0, R4 ;  /* 0x0000000031047223 */ /* 0x040fe20000000004 */
[C---:B------:R-:W-:Y:S01]  /*82d0*/  FFMA R5, R49.reuse, R2, R5 ;  /* 0x0000000231057223 */ /* 0x040fe20000000005 */
[C---:B------:R-:W-:Y:S01]  /*82e0*/  FFMA R6, R49.reuse, R3, R6 ;  /* 0x0000000331067223 */ /* 0x040fe20000000006 */
[----:B------:R-:W-:Y:S01]  /*82f0*/  FFMA R7, R49, R48, R7 ;  /* 0x0000003031077223 */ /* 0x000fe20000000007 */
[C---:B------:R-:W-:Y:S01]  /*8300*/  FMUL R8, R47.reuse, R8 ;  /* 0x000000082f087220 */ /* 0x040fe20000400000 */
[----:B------:R-:W-:Y:S01]  /*8310*/  FMUL R9, R47, R9 ;  /* 0x000000092f097220 */ /* 0x000fe20000400000 */
[----:B------:R-:W-:Y:S01]  /*8320*/  F2FP.F16.F32.PACK_AB R4, R5, R4 ;  /* 0x000000040504723e */ /* 0x000fe200000000ff */
[----:B------:R-:W-:Y:S01]  /*8330*/  FMUL R0, R47, R10 ;  /* 0x0000000a2f007220 */ /* 0x000fe20000400000 */
[----:B------:R-:W-:Y:S01]  /*8340*/  F2FP.F16.F32.PACK_AB R5, R7, R6 ;  /* 0x000000060705723e */ /* 0x000fe200000000ff */
[C---:B------:R-:W-:Y:S01]  /*8350*/  FFMA R8, R49.reuse, R50, R8 ;  /* 0x0000003231087223 */ /* 0x040fe20000000008 */
[C---:B------:R-:W-:Y:S01]  /*8360*/  FFMA R9, R49.reuse, R51, R9 ;  /* 0x0000003331097223 */ /* 0x040fe20000000009 */
[----:B------:R-:W-:Y:S01]  /*8370*/  FFMA R0, R49, R52, R0 ;  /* 0x0000003431007223 */ /* 0x000fe20000000000 */
[C---:B------:R-:W-:Y:S01]  /*8380*/  FMUL R2, R47.reuse, R11 ;  /* 0x0000000b2f027220 */ /* 0x040fe20000400000 */
[C---:B------:R-:W-:Y:S01]  /*8390*/  FMUL R3, R47.reuse, R12 ;  /* 0x0000000c2f037220 */ /* 0x040fe20000400000 */
[----:B------:R-:W-:Y:S01]  /*83a0*/  FMUL R10, R47, R13 ;  /* 0x0000000d2f0a7220 */ /* 0x000fe20000400000 */
[----:B------:R-:W-:Y:S01]  /*83b0*/  F2FP.F16.F32.PACK_AB R6, R9, R8 ;  /* 0x000000080906723e */ /* 0x000fe200000000ff */
[C---:B------:R-:W-:Y:S01]  /*83c0*/  FFMA R2, R49.reuse, R53, R2 ;  /* 0x0000003531027223 */ /* 0x040fe20000000002 */
[C---:B------:R-:W-:Y:S01]  /*83d0*/  FFMA R3, R49.reuse, R54, R3 ;  /* 0x0000003631037223 */ /* 0x040fe20000000003 */
[----:B------:R-:W-:Y:S01]  /*83e0*/  FFMA R10, R49, R55, R10 ;  /* 0x00000037310a7223 */ /* 0x000fe2000000000a */
[C---:B------:R-:W-:Y:S01]  /*83f0*/  FMUL R11, R47.reuse, R14 ;  /* 0x0000000e2f0b7220 */ /* 0x040fe20000400000 */
[C---:B------:R-:W-:Y:S01]  /*8400*/  FMUL R15, R47.reuse, R15 ;  /* 0x0000000f2f0f7220 */ /* 0x040fe20000400000 */
[C---:B------:R-:W-:Y:S01]  /*8410*/  FMUL R12, R47.reuse, R16 ;  /* 0x000000102f0c7220 */ /* 0x040fe20000400000 */
[----:B------:R-:W-:Y:S01]  /*8420*/  FMUL R13, R47, R17 ;  /* 0x000000112f0d7220 */ /* 0x000fe20000400000 */
[----:B------:R-:W-:Y:S01]  /*8430*/  FFMA R11, R49, R56, R11 ;  /* 0x00000038310b7223 */ /* 0x000fe2000000000b */
[----:B------:R-:W-:Y:S01]  /*8440*/  FMUL R14, R47, R18 ;  /* 0x000000122f0e7220 */ /* 0x000fe20000400000 */
[----:B------:R-:W-:Y:S01]  /*8450*/  FFMA R15, R49, R57, R15 ;  /* 0x00000039310f7223 */ /* 0x000fe2000000000f */
[--C-:B------:R-:W-:Y:S02]  /*8460*/  HADD2.F32 R62, -RZ, R68.reuse.H0_H0 ;  /* 0x20000044ff3e7230 */ /* 0x100fe40000004100 */
[----:B------:R-:W-:Y:S01]  /*8470*/  FMUL R19, R47, R19 ;  /* 0x000000132f137220 */ /* 0x000fe20000400000 */
[----:B------:R-:W-:Y:S01]  /*8480*/  F2FP.F16.F32.PACK_AB R7, R2, R0 ;  /* 0x000000000207723e */ /* 0x000fe200000000ff */
[----:B------:R-:W-:Y:S01]  /*8490*/  FFMA R12, R49, R58, R12 ;  /* 0x0000003a310c7223 */ /* 0x000fe2000000000c */
[----:B------:R-:W-:Y:S02]  /*84a0*/  HADD2.F32 R63, -RZ, R68.H1_H1 ;  /* 0x30000044ff3f7230 */ /* 0x000fe40000004100 */
[----:B------:R-:W-:Y:S01]  /*84b0*/  FMUL R16, R47, R20 ;  /* 0x000000142f107220 */ /* 0x000fe20000400000 */
[----:B------:R-:W-:Y:S01]  /*84c0*/  FFMA R13, R49, R59, R13 ;  /* 0x0000003b310d7223 */ /* 0x000fe2000000000d */
[----:B------:R1:W-:Y:S01]  /*84d0*/  STS.128 [R100+0x6000], R4 ;  /* 0x0060000464007388 */ /* 0x0003e20000000c00 */
[--C-:B------:R-:W-:Y:S02]  /*84e0*/  HADD2.F32 R64, -RZ, R69.reuse.H0_H0 ;  /* 0x20000045ff407230 */ /* 0x100fe40000004100 */
[----:B------:R-:W-:Y:S01]  /*84f0*/  FMUL R17, R47, R21 ;  /* 0x000000152f117220 */ /* 0x000fe20000400000 */
[----:B------:R-:W-:Y:S01]  /*8500*/  FFMA R14, R49, R60, R14 ;  /* 0x0000003c310e7223 */ /* 0x000fe2000000000e */
[----:B------:R-:W-:Y:S02]  /*8510*/  HADD2.F32 R65, -RZ, R69.H1_H1 ;  /* 0x30000045ff417230 */ /* 0x000fe40000004100 */
[----:B------:R-:W-:Y:S01]  /*8520*/  FMUL R18, R47, R22 ;  /* 0x000000162f127220 */ /* 0x000fe20000400000 */
[----:B------:R-:W-:Y:S01]  /*8530*/  FFMA R19, R49, R61, R19 ;  /* 0x0000003d31137223 */ /* 0x000fe20000000013 */
        /* <DEDUP_REMOVED lines=11> */
[----:B------:R-:W-:Y:S01]  /*85f0*/  F2FP.F16.F32.PACK_AB R8, R10, R3 ;  /* 0x000000030a08723e */ /* 0x000fe200000000ff */
[----:B------:R-:W-:Y:S01]  /*8600*/  FFMA R23, R49, R65, R23 ;  /* 0x0000004131177223 */ /* 0x000fe20000000017 */
[----:B------:R-:W-:Y:S01]  /*8610*/  F2FP.F16.F32.PACK_AB R9, R15, R11 ;  /* 0x0000000b0f09723e */ /* 0x000fe200000000ff */
[--C-:B------:R-:W-:Y:S02]  /*8620*/  HADD2.F32 R70, -RZ, R76.reuse.H0_H0 ;  /* 0x2000004cff467230 */ /* 0x100fe40000004100 */
[----:B------:R-:W-:Y:S01]  /*8630*/  FMUL R27, R47, R27 ;  /* 0x0000001b2f1b7220 */ /* 0x000fe20000400000 */
[----:B------:R-:W-:Y:S01]  /*8640*/  F2FP.F16.F32.PACK_AB R10, R13, R12 ;  /* 0x0000000c0d0a723e */ /* 0x000fe200000000ff */
[----:B------:R-:W-:Y:S01]  /*8650*/  FFMA R20, R49, R66, R20 ;  /* 0x0000004231147223 */ /* 0x000fe20000000014 */
[----:B------:R-:W-:Y:S01]  /*8660*/  F2FP.F16.F32.PACK_AB R11, R19, R14 ;  /* 0x0000000e130b723e */ /* 0x000fe200000000ff */
[----:B------:R-:W-:Y:S02]  /*8670*/  HADD2.F32 R71, -RZ, R76.H1_H1 ;  /* 0x3000004cff477230 */ /* 0x000fe40000004100 */
[----:B------:R-:W-:Y:S01]  /*8680*/  FMUL R24, R47, R28 ;  /* 0x0000001c2f187220 */ /* 0x000fe20000400000 */
[----:B------:R-:W-:Y:S01]  /*8690*/  FFMA R21, R49, R67, R21 ;  /* 0x0000004331157223 */ /* 0x000fe20000000015 */
[--C-:B------:R-:W-:Y:S01]  /*86a0*/  HADD2.F32 R72, -RZ, R77.reuse.H0_H0 ;  /* 0x2000004dff487230 */ /* 0x100fe20000004100 */
[----:B------:R1:W-:Y:S01]  /*86b0*/  STS.128 [R99+0x6010], R8 ;  /* 0x0060100863007388 */ /* 0x0003e20000000c00 */
        /* <DEDUP_REMOVED lines=49> */
.L_x_125:
[----:B------:R-:W-:Y:S05]  /*89d0*/  BSYNC.RECONVERGENT B0 ;  /* 0x0000000000007941 */ /* 0x000fea0003800200 */
.L_x_124:
[----:B------:R-:W-:Y:S01]  /*89e0*/  BAR.SYNC.DEFER_BLOCKING 0x1, 0x80 ;  /* 0x0042000000007b1d */ /* 0x000fe20000010000 */
[----:B------:R-:W-:Y:S01]  /*89f0*/  UISETP.NE.AND UP0, UPT, UR49, -0x4, UPT ;  /* 0xfffffffc3100788c */ /* 0x000fe2000bf05270 */
[----:B------:R-:W-:Y:S08]  /*8a00*/  IADD3 R45, PT, PT, R45, 0x1, RZ ;  /* 0x000000012d2d7810 */ /* 0x000ff00007ffe0ff */
[----:B------:R-:W-:Y:S05]  /*8a10*/  BRA.U !UP0, `(.L_x_126) ;  /* 0x0000000108287547 */ /* 0x000fea000b800000 */
[----:B------:R-:W-:Y:S01]  /*8a20*/  ISETP.NE.AND P0, PT, R107, RZ, PT ;  /* 0x000000ff6b00720c */ /* 0x000fe20003f05270 */
[----:B------:R-:W-:Y:S01]  /*8a30*/  IMAD.U32 R2, RZ, RZ, UR51 ;  /* 0x00000033ff027e24 */ /* 0x000fe2000f8e00ff */
[----:B------:R-:W-:Y:S01]  /*8a40*/  UIADD3 UR51, UPT, UPT, UR51, 0x1, URZ ;  /* 0x0000000133337890 */ /* 0x000fe2000fffe0ff */
[----:B------:R-:W-:Y:S03]  /*8a50*/  IMAD.U32 R0, RZ, RZ, UR37 ;  /* 0x00000025ff007e24 */ /* 0x000fe6000f8e00ff */
[----:B------:R-:W-:Y:S04]  /*8a60*/  UISETP.NE.AND UP0, UPT, UR51, 0x4, UPT ;  /* 0x000000043300788c */ /* 0x000fe8000bf05270 */
[----:B------:R-:W-:Y:S03]  /*8a70*/  USEL UR51, UR51, URZ, UP0 ;  /* 0x000000ff33337287 */ /* 0x000fe60008000000 */
[----:B------:R-:W-:Y:S05]  /*8a80*/  @P0 LEA R2, R2, UR48, 0x3 ;  /* 0x0000003002020c11 */ /* 0x000fea000f8e18ff */
[----:B------:R-:W-:Y:S05]  /*8a90*/  @P0 VIADD R2, R2, 0x70 ;  /* 0x0000007002020836 */ /* 0x000fea0000000000 */
[----:B------:R-:W-:Y:S04]  /*8aa0*/  @P0 PRMT R0, R0, 0x654, R2 ;  /* 0x0000065400000816 */ /* 0x000fe80000000002 */
[----:B------:R2:W-:Y:S03]  /*8ab0*/  @P0 SYNCS.ARRIVE.TRANS64.RED.A1T0 RZ, [R0+URZ], RZ ;  /* 0x000000ff00ff09a7 */ /* 0x0005e600081004ff */
.L_x_126:
[----:B------:R-:W-:Y:S01]  /*8ac0*/  ISETP.NE.AND P2, PT, R103, RZ, PT ;  /* 0x000000ff6700720c */ /* 0x000fe20003f45270 */
[----:B------:R-:W-:Y:S01]  /*8ad0*/  UIADD3 UR49, UPT, UPT, UR49, 0x4, URZ ;  /* 0x0000000431317890 */ /* 0x000fe2000fffe0ff */
[----:B------:R-:W-:Y:S01]  /*8ae0*/  ISETP.NE.AND P0, PT, R105, 0x2, PT ;  /* 0x000000026900780c */ /* 0x000fe20003f05270 */
[----:B------:R-:W-:Y:S01]  /*8af0*/  IMAD.IADD R14, R43, 0x1, R86 ;  /* 0x000000012b0e7824 */ /* 0x000fe200078e0256 */
[----:B------:R-:W-:Y:S01]  /*8b00*/  ISETP.NE.AND P1, PT, R45, 0x4, PT ;  /* 0x000000042d00780c */ /* 0x000fe20003f25270 */
[----:B------:R-:W-:Y:S01]  /*8b10*/  IMAD.IADD R15, R44, 0x1, R87 ;  /* 0x000000012c0f7824 */ /* 0x000fe200078e0257 */
[----:B------:R-:W-:Y:S02]  /*8b20*/  SEL R2, RZ, 0x1, P0 ;  /* 0x00000001ff027807 */ /* 0x000fe40000000000 */
[----:B--2---:R-:W-:Y:S02]  /*8b30*/  SEL R0, RZ, 0x1, P1 ;  /* 0x00000001ff007807 */ /* 0x004fe40000800000 */
[----:B------:R-:W-:Y:S02]  /*8b40*/  LOP3.LUT R95, R95, R2, RZ, 0x3c, !PT ;  /* 0x000000025f5f7212 */ /* 0x000fe400078e3cff */
[----:B------:R-:W-:Y:S02]  /*8b50*/  LOP3.LUT R96, R96, R0, RZ, 0x3c, !PT ;  /* 0x0000000060607212 */ /* 0x000fe400078e3cff */
[----:B------:R-:W-:Y:S02]  /*8b60*/  @P2 R2UR UR36, R94 ;  /* 0x000000005e2422ca */ /* 0x000fe400000e0000 */
[----:B------:R-:W-:Y:S02]  /*8b70*/  SEL R105, R105, RZ, P0 ;  /* 0x000000ff69697207 */ /* 0x000fe40000000000 */
[----:B------:R-:W-:Y:S01]  /*8b80*/  SEL R45, R45, RZ, P1 ;  /* 0x000000ff2d2d7207 */ /* 0x000fe20000800000 */
[----:B------:R-:W-:Y:S10]  /*8b90*/  @P2 BRA `(.L_x_127) ;  /* 0xffffffc000502947 */ /* 0x000ff4000383ffff */
[----:B------:R-:W-:-:S09]  /*8ba0*/  UISETP.NE.AND UP0, UPT, UR50, URZ, UPT ;  /* 0x000000ff3200728c */ /* 0x000fd2000bf05270 */
[----:B------:R-:W-:Y:S05]  /*8bb0*/  BRA.U !UP0, `(.L_x_128) ;  /* 0x0000000108487547 */ /* 0x000fea000b800000 */
[----:B------:R-:W2:Y:S02]  /*8bc0*/  LDCU.64 UR4, c[0x0][0x890] ;  /* 0x00011200ff0477ac */ /* 0x000ea40008000a00 */
[----:B--2---:R-:W-:-:S04]  /*8bd0*/  UISETP.NE.U32.AND UP0, UPT, UR4, URZ, UPT ;  /* 0x000000ff0400728c */ /* 0x004fc8000bf05070 */
[----:B------:R-:W-:-:S09]  /*8be0*/  UISETP.NE.AND.EX UP0, UPT, UR5, URZ, UPT, UP0 ;  /* 0x000000ff0500728c */ /* 0x000fd2000bf05300 */
[----:B------:R-:W-:Y:S05]  /*8bf0*/  BRA.U UP0, `(.L_x_129) ;  /* 0x00000001000c7547 */ /* 0x000fea000b800000 */
[----:B------:R-:W-:-:S13]  /*8c00*/  FSETP.NEU.AND P0, PT, R49, RZ, PT ;  /* 0x000000ff3100720b */ /* 0x000fda0003f0d000 */
[----:B------:R-:W-:Y:S05]  /*8c10*/  @!P0 EXIT ;  /* 0x000000000000894d */ /* 0x000fea0003800000 */
[----:B------:R-:W-:Y:S05]  /*8c20*/  BRA `(.L_x_128) ;  /* 0x00000000002c7947 */ /* 0x000fea0003800000 */
.L_x_129:
[----:B------:R-:W-:Y:S01]  /*8c30*/  ISETP.NE.AND P0, PT, R104, RZ, PT ;  /* 0x000000ff6800720c */ /* 0x000fe20003f05270 */
[----:B------:R-:W-:-:S12]  /*8c40*/  BSSY.RECONVERGENT B0, `(.L_x_128) ;  /* 0x0000009000007945 */ /* 0x000fd80003800200 */
[----:B------:R-:W-:Y:S05]  /*8c50*/  @P0 BRA `(.L_x_130) ;  /* 0x0000000000140947 */ /* 0x000fea0003800000 */
[----:B------:R-:W2:Y:S02]  /*8c60*/  LDCU.64 UR4, c[0x0][0x888] ;  /* 0x00011100ff0477ac */ /* 0x000ea40008000a00 */
[----:B--2---:R-:W-:-:S04]  /*8c70*/  ISETP.NE.U32.AND P0, PT, RZ, UR4, PT ;  /* 0x00000004ff007c0c */ /* 0x004fc8000bf05070 */
[----:B------:R-:W-:-:S13]  /*8c80*/  ISETP.NE.AND.EX P0, PT, RZ, UR5, PT, P0 ;  /* 0x00000005ff007c0c */ /* 0x000fda000bf05300 */
[----:B------:R-:W-:Y:S05]  /*8c90*/  @!P0 EXIT ;  /* 0x000000000000894d */ /* 0x000fea0003800000 */
[----:B------:R-:W-:Y:S05]  /*8ca0*/  BRA `(.L_x_131) ;  /* 0x0000000000087947 */ /* 0x000fea0003800000 */
.L_x_130:
[----:B------:R-:W-:-:S13]  /*8cb0*/  FSETP.NEU.AND P0, PT, R49, RZ, PT ;  /* 0x000000ff3100720b */ /* 0x000fda0003f0d000 */
[----:B------:R-:W-:Y:S05]  /*8cc0*/  @!P0 EXIT ;  /* 0x000000000000894d */ /* 0x000fea0003800000 */
.L_x_131:
[----:B------:R-:W-:Y:S05]  /*8cd0*/  BSYNC.RECONVERGENT B0 ;  /* 0x0000000000007941 */ /* 0x000fea0003800200 */
.L_x_128:
[----:B------:R-:W-:Y:S01]  /*8ce0*/  ULEA UR4, UR51, UR48, 0x3 ;  /* 0x0000003033047291 */ /* 0x000fe2000f8e18ff */
[----:B------:R-:W-:-:S04]  /*8cf0*/  DEPBAR.LE SB0, 0x0 ;  /* 0x000080000000791a */ /* 0x000fc80000000000 */
[----:B------:R-:W-:-:S04]  /*8d00*/  UIADD3 UR4, UPT, UPT, UR4, 0x70, URZ ;  /* 0x0000007004047890 */ /* 0x000fc8000fffe0ff */
[----:B------:R-:W-:-:S09]  /*8d10*/  UPRMT UR4, UR37, 0x654, UR4 ;  /* 0x0000065425047896 */ /* 0x000fd20008000004 */
[----:B------:R-:W-:Y:S01]  /*8d20*/  SYNCS.ARRIVE.TRANS64.RED.A1T0 RZ, [UR4], RZ ;  /* 0x000000ffffff79a7 */ /* 0x000fe20008100404 */
[----:B------:R-:W-:Y:S05]  /*8d30*/  EXIT ;  /* 0x000000000000794d */ /* 0x000fea0003800000 */
.L_x_19:
[----:B--2---:R2:W1:Y:S02]  /*8d40*/  SYNCS.PHASECHK.TRANS64.TRYWAIT P0, [R2+URZ+0x110], R3 ;  /* 0x00011003020075a7 */ /* 0x00446400080011ff */
[----:B-1----:R-:W-:Y:S05]  /*8d50*/  @!P0 NANOSLEEP.SYNCS 0x989680 ;  /* 0x009896800000895d */ /* 0x002fea0003900000 */
[----:B------:R-:W1:Y:S02]  /*8d60*/  @!P0 SYNCS.PHASECHK.TRANS64 P0, [R2+URZ+0x110], R3 ;  /* 0x00011003020085a7 */ /* 0x000e6400080010ff */
[----:B-1----:R-:W-:Y:S05]  /*8d70*/  @!P0 BRA `(.L_x_19) ;  /* 0xfffffffc00f08947 */ /* 0x002fea000383ffff */
[----:B------:R-:W-:Y:S05]  /*8d80*/  BRA `(.L_x_132) ;  /* 0xffffff88001c7947 */ /* 0x000fea000383ffff */
.L_x_22:
[----:B-1----:R-:W-:-:S07]  /*8d90*/  MOV R2, UR33 ;  /* 0x0000002100027c02 */ /* 0x002fce0008000f00 */
.L_x_133:
[----:B-1----:R1:W2:Y:S02]  /*8da0*/  SYNCS.PHASECHK.TRANS64.TRYWAIT P0, [R2+URZ+0x28], R4 ;  /* 0x00002804020075a7 */ /* 0x0022a400080011ff */
[----:B--2---:R-:W-:Y:S05]  /*8db0*/  @!P0 NANOSLEEP.SYNCS 0x989680 ;  /* 0x009896800000895d */ /* 0x004fea0003900000 */
[----:B------:R-:W2:Y:S02]  /*8dc0*/  @!P0 SYNCS.PHASECHK.TRANS64 P0, [R2+URZ+0x28], R4 ;  /* 0x00002804020085a7 */ /* 0x000ea400080010ff */
[----:B--2---:R-:W-:Y:S05]  /*8dd0*/  @!P0 BRA `(.L_x_133) ;  /* 0xfffffffc00f08947 */ /* 0x004fea000383ffff */
[----:B------:R-:W-:Y:S05]  /*8de0*/  BRA `(.L_x_21) ;  /* 0xffffff88006c7947 */ /* 0x000fea000383ffff */
.L_x_28:
[----:B-1----:R-:W-:-:S07]  /*8df0*/  MOV R2, UR17 ;  /* 0x0000001100027c02 */ /* 0x002fce0008000f00 */
.L_x_134:
[----:B-1----:R1:W2:Y:S02]  /*8e00*/  SYNCS.PHASECHK.TRANS64.TRYWAIT P0, [R2+URZ+0x28], R4 ;  /* 0x00002804020075a7 */ /* 0x0022a400080011ff */
[----:B--2---:R-:W-:Y:S05]  /*8e10*/  @!P0 NANOSLEEP.SYNCS 0x989680 ;  /* 0x009896800000895d */ /* 0x004fea0003900000 */
[----:B------:R-:W2:Y:S02]  /*8e20*/  @!P0 SYNCS.PHASECHK.TRANS64 P0, [R2+URZ+0x28], R4 ;  /* 0x00002804020085a7 */ /* 0x000ea400080010ff */
[----:B--2---:R-:W-:Y:S05]  /*8e30*/  @!P0 BRA `(.L_x_134) ;  /* 0xfffffffc00f08947 */ /* 0x004fea000383ffff */
[----:B------:R-:W-:Y:S05]  /*8e40*/  BRA `(.L_x_27) ;  /* 0xffffff8c00107947 */ /* 0x000fea000383ffff */
.L_x_32:
[----:B-1----:R1:W2:Y:S02]  /*8e50*/  SYNCS.PHASECHK.TRANS64.TRYWAIT P0, [R2+URZ+0xa0], R3 ;  /* 0x0000a003020075a7 */ /* 0x0022a400080011ff */
[----:B--2---:R-:W-:Y:S05]  /*8e60*/  @!P0 NANOSLEEP.SYNCS 0x989680 ;  /* 0x009896800000895d */ /* 0x004fea0003900000 */
[----:B------:R-:W2:Y:S02]  /*8e70*/  @!P0 SYNCS.PHASECHK.TRANS64 P0, [R2+URZ+0xa0], R3 ;  /* 0x0000a003020085a7 */ /* 0x000ea400080010ff */
[----:B--2---:R-:W-:Y:S05]  /*8e80*/  @!P0 BRA `(.L_x_32) ;  /* 0xfffffffc00f08947 */ /* 0x004fea000383ffff */
[----:B------:R-:W-:Y:S05]  /*8e90*/  BRA `(.L_x_135) ;  /* 0xffffff8c009c7947 */ /* 0x000fea000383ffff */
.L_x_36:
[----:B----4-:R-:W-:-:S07]  /*8ea0*/  MOV R0, UR5 ;  /* 0x0000000500007c02 */ /* 0x010fce0008000f00 */
.L_x_136:
[----:B-1----:R1:W2:Y:S02]  /*8eb0*/  SYNCS.PHASECHK.TRANS64.TRYWAIT P0, [R0+URZ], R2 ;  /* 0x00000002000075a7 */ /* 0x0022a400080011ff */
[----:B--2---:R-:W-:Y:S05]  /*8ec0*/  @!P0 NANOSLEEP.SYNCS 0x989680 ;  /* 0x009896800000895d */ /* 0x004fea0003900000 */
[----:B------:R-:W2:Y:S02]  /*8ed0*/  @!P0 SYNCS.PHASECHK.TRANS64 P0, [R0+URZ], R2 ;  /* 0x00000002000085a7 */ /* 0x000ea400080010ff */
[----:B--2---:R-:W-:Y:S05]  /*8ee0*/  @!P0 BRA `(.L_x_136) ;  /* 0xfffffffc00f08947 */ /* 0x004fea000383ffff */
[----:B------:R-:W-:Y:S05]  /*8ef0*/  BRA `(.L_x_137) ;  /* 0xffffff94000c7947 */ /* 0x000fea000383ffff */
.L_x_37:
[----:B----4-:R-:W-:-:S07]  /*8f00*/  MOV R0, UR5 ;  /* 0x0000000500007c02 */ /* 0x010fce0008000f00 */
.L_x_138:
[----:B-1----:R1:W2:Y:S02]  /*8f10*/  SYNCS.PHASECHK.TRANS64.TRYWAIT P0, [R0+URZ], R3 ;  /* 0x00000003000075a7 */ /* 0x0022a400080011ff */
[----:B--2---:R-:W-:Y:S05]  /*8f20*/  @!P0 NANOSLEEP.SYNCS 0x989680 ;  /* 0x009896800000895d */ /* 0x004fea0003900000 */
[----:B------:R-:W2:Y:S02]  /*8f30*/  @!P0 SYNCS.PHASECHK.TRANS64 P0, [R0+URZ], R3 ;  /* 0x00000003000085a7 */ /* 0x000ea400080010ff */
[----:B--2---:R-:W-:Y:S05]  /*8f40*/  @!P0 BRA `(.L_x_138) ;  /* 0xfffffffc00f08947 */ /* 0x004fea000383ffff */
[----:B------:R-:W-:Y:S05]  /*8f50*/  BRA `(.L_x_139) ;  /* 0xffffff9400187947 */ /* 0x000fea000383ffff */
.L_x_38:
[----:B----4-:R-:W-:-:S07]  /*8f60*/  MOV R0, UR5 ;  /* 0x0000000500007c02 */ /* 0x010fce0008000f00 */
.L_x_140:
[----:B-1----:R1:W2:Y:S02]  /*8f70*/  SYNCS.PHASECHK.TRANS64.TRYWAIT P0, [R0+URZ], R3 ;  /* 0x00000003000075a7 */ /* 0x0022a400080011ff */
[----:B--2---:R-:W-:Y:S05]  /*8f80*/  @!P0 NANOSLEEP.SYNCS 0x989680 ;  /* 0x009896800000895d */ /* 0x004fea0003900000 */
[----:B------:R-:W2:Y:S02]  /*8f90*/  @!P0 SYNCS.PHASECHK.TRANS64 P0, [R0+URZ], R3 ;  /* 0x00000003000085a7 */ /* 0x000ea400080010ff */
[----:B--2---:R-:W-:Y:S05]  /*8fa0*/  @!P0 BRA `(.L_x_140) ;  /* 0xfffffffc00f08947 */ /* 0x004fea000383ffff */
[----:B------:R-:W-:Y:S05]  /*8fb0*/  BRA `(.L_x_141) ;  /* 0xffffff9400247947 */ /* 0x000fea000383ffff */
.L_x_39:
[----:B----4-:R-:W-:-:S07]  /*8fc0*/  MOV R0, UR5 ;  /* 0x0000000500007c02 */ /* 0x010fce0008000f00 */
.L_x_142:
[----:B-1----:R1:W2:Y:S02]  /*8fd0*/  SYNCS.PHASECHK.TRANS64.TRYWAIT P0, [R0+URZ], R3 ;  /* 0x00000003000075a7 */ /* 0x0022a400080011ff */
[----:B--2---:R-:W-:Y:S05]  /*8fe0*/  @!P0 NANOSLEEP.SYNCS 0x989680 ;  /* 0x009896800000895d */ /* 0x004fea0003900000 */
[----:B------:R-:W2:Y:S02]  /*8ff0*/  @!P0 SYNCS.PHASECHK.TRANS64 P0, [R0+URZ], R3 ;  /* 0x00000003000085a7 */ /* 0x000ea400080010ff */
[----:B--2---:R-:W-:Y:S05]  /*9000*/  @!P0 BRA `(.L_x_142) ;  /* 0xfffffffc00f08947 */ /* 0x004fea000383ffff */
[----:B------:R-:W-:Y:S05]  /*9010*/  BRA `(.L_x_143) ;  /* 0xffffff9400307947 */ /* 0x000fea000383ffff */
.L_x_42:
[----:B-1----:R1:W2:Y:S02]  /*9020*/  SYNCS.PHASECHK.TRANS64.TRYWAIT P0, [R0+URZ+0x100], R4 ;  /* 0x00010004000075a7 */ /* 0x0022a400080011ff */
[----:B--2---:R-:W-:Y:S05]  /*9030*/  @!P0 NANOSLEEP.SYNCS 0x989680 ;  /* 0x009896800000895d */ /* 0x004fea0003900000 */
[----:B------:R-:W2:Y:S02]  /*9040*/  @!P0 SYNCS.PHASECHK.TRANS64 P0, [R0+URZ+0x100], R4 ;  /* 0x00010004000085a7 */ /* 0x000ea400080010ff */
[----:B--2---:R-:W-:Y:S05]  /*9050*/  @!P0 BRA `(.L_x_42) ;  /* 0xfffffffc00f08947 */ /* 0x004fea000383ffff */
[----:B------:R-:W-:Y:S05]  /*9060*/  BRA `(.L_x_144) ;  /* 0xffffff94008c7947 */ /* 0x000fea000383ffff */
.L_x_43:
[----:B------:R-:W-:-:S07]  /*9070*/  MOV R0, UR5 ;  /* 0x0000000500007c02 */ /* 0x000fce0008000f00 */
.L_x_145:
[----:B-1----:R1:W2:Y:S02]  /*9080*/  SYNCS.PHASECHK.TRANS64.TRYWAIT P0, [R0+URZ+0xb0], R5 ;  /* 0x0000b005000075a7 */ /* 0x0022a400080011ff */
[----:B--2---:R-:W-:Y:S05]  /*9090*/  @!P0 NANOSLEEP.SYNCS 0x989680 ;  /* 0x009896800000895d */ /* 0x004fea0003900000 */
[----:B------:R-:W2:Y:S02]  /*90a0*/  @!P0 SYNCS.PHASECHK.TRANS64 P0, [R0+URZ+0xb0], R5 ;  /* 0x0000b005000085a7 */ /* 0x000ea400080010ff */
[----:B--2---:R-:W-:Y:S05]  /*90b0*/  @!P0 BRA `(.L_x_145) ;  /* 0xfffffffc00f08947 */ /* 0x004fea000383ffff */
[----:B------:R-:W-:Y:S05]  /*90c0*/  BRA `(.L_x_146) ;  /* 0xffffff94009c7947 */ /* 0x000fea000383ffff */
.L_x_44:
[----:B-1----:R1:W2:Y:S02]  /*90d0*/  SYNCS.PHASECHK.TRANS64.TRYWAIT P1, [R0+URZ+0xa0], R4 ;  /* 0x0000a004000075a7 */ /* 0x0022a400080211ff */
[----:B--2---:R-:W-:Y:S05]  /*90e0*/  @!P1 NANOSLEEP.SYNCS 0x989680 ;  /* 0x009896800000995d */ /* 0x004fea0003900000 */
[----:B------:R-:W2:Y:S02]  /*90f0*/  @!P1 SYNCS.PHASECHK.TRANS64 P1, [R0+URZ+0xa0], R4 ;  /* 0x0000a004000095a7 */ /* 0x000ea400080210ff */
[----:B--2---:R-:W-:Y:S05]  /*9100*/  @!P1 BRA `(.L_x_44) ;  /* 0xfffffffc00f09947 */ /* 0x004fea000383ffff */
[----:B------:R-:W-:Y:S05]  /*9110*/  BRA `(.L_x_147) ;  /* 0xffffff9400cc7947 */ /* 0x000fea000383ffff */
.L_x_47:
[----:B------:R-:W-:-:S07]  /*9120*/  MOV R0, UR5 ;  /* 0x0000000500007c02 */ /* 0x000fce0008000f00 */
.L_x_148:
[----:B-1----:R1:W2:Y:S02]  /*9130*/  SYNCS.PHASECHK.TRANS64.TRYWAIT P0, [R0+URZ+0xb0], R2 ;  /* 0x0000b002000075a7 */ /* 0x0022a400080011ff */
[----:B--2---:R-:W-:Y:S05]  /*9140*/  @!P0 NANOSLEEP.SYNCS 0x989680 ;  /* 0x009896800000895d */ /* 0x004fea0003900000 */
[----:B------:R-:W2:Y:S02]  /*9150*/  @!P0 SYNCS.PHASECHK.TRANS64 P0, [R0+URZ+0xb0], R2 ;  /* 0x0000b002000085a7 */ /* 0x000ea400080010ff */
[----:B--2---:R-:W-:Y:S05]  /*9160*/  @!P0 BRA `(.L_x_148) ;  /* 0xfffffffc00f08947 */ /* 0x004fea000383ffff */
[----:B------:R-:W-:Y:S05]  /*9170*/  BRA `(.L_x_46) ;  /* 0xffffff9800207947 */ /* 0x000fea000383ffff */
.L_x_54:
[----:B-1----:R1:W2:Y:S02]  /*9180*/  SYNCS.PHASECHK.TRANS64.TRYWAIT P1, [R0+URZ+0xa0], R2 ;  /* 0x0000a002000075a7 */ /* 0x0022a400080211ff */
[----:B--2---:R-:W-:Y:S05]  /*9190*/  @!P1 NANOSLEEP.SYNCS 0x989680 ;  /* 0x009896800000995d */ /* 0x004fea0003900000 */
[----:B------:R-:W2:Y:S02]  /*91a0*/  @!P1 SYNCS.PHASECHK.TRANS64 P1, [R0+URZ+0xa0], R2 ;  /* 0x0000a002000095a7 */ /* 0x000ea400080210ff */
[----:B--2---:R-:W-:Y:S05]  /*91b0*/  @!P1 BRA `(.L_x_54) ;  /* 0xfffffffc00f09947 */ /* 0x004fea000383ffff */
[----:B------:R-:W-:Y:S05]  /*91c0*/  BRA `(.L_x_149) ;  /* 0xffffff9c00907947 */ /* 0x000fea000383ffff */
.L_x_55:
[----:B------:R-:W-:-:S07]  /*91d0*/  MOV R2, UR7 ;  /* 0x0000000700027c02 */ /* 0x000fce0008000f00 */
.L_x_150:
[----:B-1----:R1:W2:Y:S02]  /*91e0*/  SYNCS.PHASECHK.TRANS64.TRYWAIT P0, [R2+URZ+0xe0], R0 ;  /* 0x0000e000020075a7 */ /* 0x0022a400080011ff */
[----:B--2---:R-:W-:Y:S05]  /*91f0*/  @!P0 NANOSLEEP.SYNCS 0x989680 ;  /* 0x009896800000895d */ /* 0x004fea0003900000 */
[----:B------:R-:W2:Y:S02]  /*9200*/  @!P0 SYNCS.PHASECHK.TRANS64 P0, [R2+URZ+0xe0], R0 ;  /* 0x0000e000020085a7 */ /* 0x000ea400080010ff */
[----:B--2---:R-:W-:Y:S05]  /*9210*/  @!P0 BRA `(.L_x_150) ;  /* 0xfffffffc00f08947 */ /* 0x004fea000383ffff */
[----:B------:R-:W-:Y:S05]  /*9220*/  BRA `(.L_x_151) ;  /* 0xffffff9c00c87947 */ /* 0x000fea000383ffff */
.L_x_58:
[----:B------:R-:W-:Y:S07]  /*9230*/  MOV R0, UR6 ;  /* 0x0000000600007c02 */ /* 0x000fee0008000f00 */
.L_x_152:
[----:B-1----:R1:W2:Y:S02]  /*9240*/  SYNCS.PHASECHK.TRANS64.TRYWAIT P0, [R0+URZ], R2 ;  /* 0x00000002000075a7 */ /* 0x0022a400080011ff */
[----:B--2---:R-:W-:Y:S05]  /*9250*/  @!P0 NANOSLEEP.SYNCS 0x989680 ;  /* 0x009896800000895d */ /* 0x004fea0003900000 */
[----:B------:R-:W2:Y:S02]  /*9260*/  @!P0 SYNCS.PHASECHK.TRANS64 P0, [R0+URZ], R2 ;  /* 0x00000002000085a7 */ /* 0x000ea400080010ff */
[----:B--2---:R-:W-:Y:S05]  /*9270*/  @!P0 BRA `(.L_x_152) ;  /* 0xfffffffc00f08947 */ /* 0x004fea000383ffff */
[----:B------:R-:W-:Y:S05]  /*9280*/  BRA `(.L_x_57) ;  /* 0xffffff9c00e47947 */ /* 0x000fea000383ffff */
.L_x_61:
[----:B------:R-:W-:-:S07]  /*9290*/  MOV R0, UR6 ;  /* 0x0000000600007c02 */ /* 0x000fce0008000f00 */
.L_x_153:
[----:B--2---:R2:W4:Y:S02]  /*92a0*/  SYNCS.PHASECHK.TRANS64.TRYWAIT P0, [R0+URZ], R2 ;  /* 0x00000002000075a7 */ /* 0x00452400080011ff */
[----:B----4-:R-:W-:Y:S05]  /*92b0*/  @!P0 NANOSLEEP.SYNCS 0x989680 ;  /* 0x009896800000895d */ /* 0x010fea0003900000 */
[----:B------:R-:W4:Y:S02]  /*92c0*/  @!P0 SYNCS.PHASECHK.TRANS64 P0, [R0+URZ], R2 ;  /* 0x00000002000085a7 */ /* 0x000f2400080010ff */
[----:B----4-:R-:W-:Y:S05]  /*92d0*/  @!P0 BRA `(.L_x_153) ;  /* 0xfffffffc00f08947 */ /* 0x010fea000383ffff */
[----:B------:R-:W-:Y:S05]  /*92e0*/  BRA `(.L_x_154) ;  /* 0xffffffa000c07947 */ /* 0x000fea000383ffff */
.L_x_62:
[----:B------:R-:W-:-:S07]  /*92f0*/  MOV R0, UR6 ;  /* 0x0000000600007c02 */ /* 0x000fce0008000f00 */
.L_x_155:
[----:B-1----:R1:W2:Y:S02]  /*9300*/  SYNCS.PHASECHK.TRANS64.TRYWAIT P0, [R0+URZ], R3 ;  /* 0x00000003000075a7 */ /* 0x0022a400080011ff */
[----:B--2---:R-:W-:Y:S05]  /*9310*/  @!P0 NANOSLEEP.SYNCS 0x989680 ;  /* 0x009896800000895d */ /* 0x004fea0003900000 */
[----:B------:R-:W2:Y:S02]  /*9320*/  @!P0 SYNCS.PHASECHK.TRANS64 P0, [R0+URZ], R3 ;  /* 0x00000003000085a7 */ /* 0x000ea400080010ff */
[----:B--2---:R-:W-:Y:S05]  /*9330*/  @!P0 BRA `(.L_x_155) ;  /* 0xfffffffc00f08947 */ /* 0x004fea000383ffff */
[----:B------:R-:W-:Y:S05]  /*9340*/  BRA `(.L_x_156) ;  /* 0xffffffa000cc7947 */ /* 0x000fea000383ffff */
.L_x_63:
[----:B------:R-:W-:-:S07]  /*9350*/  MOV R0, UR6 ;  /* 0x0000000600007c02 */ /* 0x000fce0008000f00 */
.L_x_157:
[----:B-1----:R1:W2:Y:S02]  /*9360*/  SYNCS.PHASECHK.TRANS64.TRYWAIT P0, [R0+URZ], R3 ;  /* 0x00000003000075a7 */ /* 0x0022a400080011ff */
[----:B--2---:R-:W-:Y:S05]  /*9370*/  @!P0 NANOSLEEP.SYNCS 0x989680 ;  /* 0x009896800000895d */ /* 0x004fea0003900000 */
[----:B------:R-:W2:Y:S02]  /*9380*/  @!P0 SYNCS.PHASECHK.TRANS64 P0, [R0+URZ], R3 ;  /* 0x00000003000085a7 */ /* 0x000ea400080010ff */
[----:B--2---:R-:W-:Y:S05]  /*9390*/  @!P0 BRA `(.L_x_157) ;  /* 0xfffffffc00f08947 */ /* 0x004fea000383ffff */
[----:B------:R-:W-:Y:S05]  /*93a0*/  BRA `(.L_x_158) ;  /* 0xffffffa000d87947 */ /* 0x000fea000383ffff */
.L_x_64:
[----:B-1----:R-:W-:-:S07]  /*93b0*/  MOV R0, UR7 ;  /* 0x0000000700007c02 */ /* 0x002fce0008000f00 */
.L_x_159:
[----:B-1----:R1:W2:Y:S02]  /*93c0*/  SYNCS.PHASECHK.TRANS64.TRYWAIT P0, [R0+URZ], R2 ;  /* 0x00000002000075a7 */ /* 0x0022a400080011ff */
[----:B--2---:R-:W-:Y:S05]  /*93d0*/  @!P0 NANOSLEEP.SYNCS 0x989680 ;  /* 0x009896800000895d */ /* 0x004fea0003900000 */
[----:B------:R-:W2:Y:S02]  /*93e0*/  @!P0 SYNCS.PHASECHK.TRANS64 P0, [R0+URZ], R2 ;  /* 0x00000002000085a7 */ /* 0x000ea400080010ff */
[----:B--2---:R-:W-:Y:S05]  /*93f0*/  @!P0 BRA `(.L_x_159) ;  /* 0xfffffffc00f08947 */ /* 0x004fea000383ffff */
[----:B------:R-:W-:Y:S05]  /*9400*/  BRA `(.L_x_160) ;  /* 0xffffffa000e47947 */ /* 0x000fea000383ffff */
.L_x_69:
[----:B--2---:R2:W3:Y:S02]  /*9410*/  SYNCS.PHASECHK.TRANS64.TRYWAIT P0, [R0+URZ+0xa0], R2 ;  /* 0x0000a002000075a7 */ /* 0x0044e400080011ff */
[----:B---3--:R-:W-:Y:S05]  /*9420*/  @!P0 NANOSLEEP.SYNCS 0x989680 ;  /* 0x009896800000895d */ /* 0x008fea0003900000 */
[----:B------:R-:W3:Y:S02]  /*9430*/  @!P0 SYNCS.PHASECHK.TRANS64 P0, [R0+URZ+0xa0], R2 ;  /* 0x0000a002000085a7 */ /* 0x000ee400080010ff */
[----:B---3--:R-:W-:Y:S05]  /*9440*/  @!P0 BRA `(.L_x_69) ;  /* 0xfffffffc00f08947 */ /* 0x008fea000383ffff */
[----:B------:R-:W-:Y:S05]  /*9450*/  BRA `(.L_x_161) ;  /* 0xffffffa400f07947 */ /* 0x000fea000383ffff */
.L_x_72:
[----:B------:R-:W-:Y:S07]  /*9460*/  MOV R0, UR7 ;  /* 0x0000000700007c02 */ /* 0x000fee0008000f00 */
.L_x_162:
[----:B--2---:R2:W3:Y:S02]  /*9470*/  SYNCS.PHASECHK.TRANS64.TRYWAIT P0, [R0+URZ+0x98], R2 ;  /* 0x00009802000075a7 */ /* 0x0044e400080011ff */
[----:B---3--:R-:W-:Y:S05]  /*9480*/  @!P0 NANOSLEEP.SYNCS 0x989680 ;  /* 0x009896800000895d */ /* 0x008fea0003900000 */
[----:B------:R-:W3:Y:S02]  /*9490*/  @!P0 SYNCS.PHASECHK.TRANS64 P0, [R0+URZ+0x98], R2 ;  /* 0x00009802000085a7 */ /* 0x000ee400080010ff */
[----:B---3--:R-:W-:Y:S05]  /*94a0*/  @!P0 BRA `(.L_x_162) ;  /* 0xfffffffc00f08947 */ /* 0x008fea000383ffff */
[----:B------:R-:W-:Y:S05]  /*94b0*/  BRA `(.L_x_71) ;  /* 0xffffffa800d07947 */ /* 0x000fea000383ffff */
.L_x_75:
[----:B------:R-:W-:Y:S07]  /*94c0*/  MOV R0, UR7 ;  /* 0x0000000700007c02 */ /* 0x000fee0008000f00 */
.L_x_163:
[----:B-1----:R1:W2:Y:S02]  /*94d0*/  SYNCS.PHASECHK.TRANS64.TRYWAIT P0, [R0+URZ+0x70], R14 ;  /* 0x0000700e000075a7 */ /* 0x0022a400080011ff */
[----:B--2---:R-:W-:Y:S05]  /*94e0*/  @!P0 NANOSLEEP.SYNCS 0x989680 ;  /* 0x009896800000895d */ /* 0x004fea0003900000 */
[----:B------:R-:W2:Y:S02]  /*94f0*/  @!P0 SYNCS.PHASECHK.TRANS64 P0, [R0+URZ+0x70], R14 ;  /* 0x0000700e000085a7 */ /* 0x000ea400080010ff */
[----:B--2---:R-:W-:Y:S05]  /*9500*/  @!P0 BRA `(.L_x_163) ;  /* 0xfffffffc00f08947 */ /* 0x004fea000383ffff */
[----:B------:R-:W-:Y:S05]  /*9510*/  BRA `(.L_x_164) ;  /* 0xffffffac00487947 */ /* 0x000fea000383ffff */
.L_x_76:
[----:B------:R-:W-:Y:S07]  /*9520*/  MOV R0, UR7 ;  /* 0x0000000700007c02 */ /* 0x000fee0008000f00 */
.L_x_165:
[----:B-1----:R1:W2:Y:S02]  /*9530*/  SYNCS.PHASECHK.TRANS64.TRYWAIT P0, [R0+URZ+0x78], R14 ;  /* 0x0000780e000075a7 */ /* 0x0022a400080011ff */
[----:B--2---:R-:W-:Y:S05]  /*9540*/  @!P0 NANOSLEEP.SYNCS 0x989680 ;  /* 0x009896800000895d */ /* 0x004fea0003900000 */
[----:B------:R-:W2:Y:S02]  /*9550*/  @!P0 SYNCS.PHASECHK.TRANS64 P0, [R0+URZ+0x78], R14 ;  /* 0x0000780e000085a7 */ /* 0x000ea400080010ff */
[----:B--2---:R-:W-:Y:S05]  /*9560*/  @!P0 BRA `(.L_x_165) ;  /* 0xfffffffc00f08947 */ /* 0x004fea000383ffff */
[----:B------:R-:W-:Y:S05]  /*9570*/  BRA `(.L_x_166) ;  /* 0xffffffac00807947 */ /* 0x000fea000383ffff */
.L_x_77:
[----:B------:R-:W-:Y:S07]  /*9580*/  MOV R0, UR7 ;  /* 0x0000000700007c02 */ /* 0x000fee0008000f00 */
.L_x_167:
[----:B-1----:R1:W2:Y:S02]  /*9590*/  SYNCS.PHASECHK.TRANS64.TRYWAIT P0, [R0+URZ+0x80], R14 ;  /* 0x0000800e000075a7 */ /* 0x0022a400080011ff */
[----:B--2---:R-:W-:Y:S05]  /*95a0*/  @!P0 NANOSLEEP.SYNCS 0x989680 ;  /* 0x009896800000895d */ /* 0x004fea0003900000 */
[----:B------:R-:W2:Y:S02]  /*95b0*/  @!P0 SYNCS.PHASECHK.TRANS64 P0, [R0+URZ+0x80], R14 ;  /* 0x0000800e000085a7 */ /* 0x000ea400080010ff */
[----:B--2---:R-:W-:Y:S05]  /*95c0*/  @!P0 BRA `(.L_x_167) ;  /* 0xfffffffc00f08947 */ /* 0x004fea000383ffff */
[----:B------:R-:W-:Y:S05]  /*95d0*/  BRA `(.L_x_168) ;  /* 0xffffffac00c47947 */ /* 0x000fea000383ffff */
.L_x_78:
[----:B------:R-:W-:Y:S07]  /*95e0*/  MOV R0, UR7 ;  /* 0x0000000700007c02 */ /* 0x000fee0008000f00 */
.L_x_169:
[----:B-1----:R1:W2:Y:S02]  /*95f0*/  SYNCS.PHASECHK.TRANS64.TRYWAIT P0, [R0+URZ+0x88], R14 ;  /* 0x0000880e000075a7 */ /* 0x0022a400080011ff */
[----:B--2---:R-:W-:Y:S05]  /*9600*/  @!P0 NANOSLEEP.SYNCS 0x989680 ;  /* 0x009896800000895d */ /* 0x004fea0003900000 */
[----:B------:R-:W2:Y:S02]  /*9610*/  @!P0 SYNCS.PHASECHK.TRANS64 P0, [R0+URZ+0x88], R14 ;  /* 0x0000880e000085a7 */ /* 0x000ea400080010ff */
[----:B--2---:R-:W-:Y:S05]  /*9620*/  @!P0 BRA `(.L_x_169) ;  /* 0xfffffffc00f08947 */ /* 0x004fea000383ffff */
[----:B------:R-:W-:Y:S05]  /*9630*/  BRA `(.L_x_170) ;  /* 0xffffffb000487947 */ /* 0x000fea000383ffff */
.L_x_80:
[----:B------:R-:W-:-:S07]  /*9640*/  MOV R0, UR7 ;  /* 0x0000000700007c02 */ /* 0x000fce0008000f00 */
.L_x_171:
[----:B-1----:R1:W3:Y:S02]  /*9650*/  SYNCS.PHASECHK.TRANS64.TRYWAIT P0, [R0+URZ+0x70], R2 ;  /* 0x00007002000075a7 */ /* 0x0022e400080011ff */
[----:B---3--:R-:W-:Y:S05]  /*9660*/  @!P0 NANOSLEEP.SYNCS 0x989680 ;  /* 0x009896800000895d */ /* 0x008fea0003900000 */
[----:B------:R-:W3:Y:S02]  /*9670*/  @!P0 SYNCS.PHASECHK.TRANS64 P0, [R0+URZ+0x70], R2 ;  /* 0x00007002000085a7 */ /* 0x000ee400080010ff */
[----:B---3--:R-:W-:Y:S05]  /*9680*/  @!P0 BRA `(.L_x_171) ;  /* 0xfffffffc00f08947 */ /* 0x008fea000383ffff */
[----:B------:R-:W-:Y:S05]  /*9690*/  BRA `(.L_x_172) ;  /* 0xffffffb000b87947 */ /* 0x000fea000383ffff */
.L_x_81:
[----:B-1----:R-:W-:-:S07]  /*96a0*/  MOV R0, UR7 ;  /* 0x0000000700007c02 */ /* 0x002fce0008000f00 */
.L_x_173:
[----:B-1----:R1:W3:Y:S02]  /*96b0*/  SYNCS.PHASECHK.TRANS64.TRYWAIT P0, [R0+URZ+0x78], R2 ;  /* 0x00007802000075a7 */ /* 0x0022e400080011ff */
[----:B---3--:R-:W-:Y:S05]  /*96c0*/  @!P0 NANOSLEEP.SYNCS 0x989680 ;  /* 0x009896800000895d */ /* 0x008fea0003900000 */
[----:B------:R-:W3:Y:S02]  /*96d0*/  @!P0 SYNCS.PHASECHK.TRANS64 P0, [R0+URZ+0x78], R2 ;  /* 0x00007802000085a7 */ /* 0x000ee400080010ff */
[----:B---3--:R-:W-:Y:S05]  /*96e0*/  @!P0 BRA `(.L_x_173) ;  /* 0xfffffffc00f08947 */ /* 0x008fea000383ffff */
[----:B------:R-:W-:Y:S05]  /*96f0*/  BRA `(.L_x_174) ;  /* 0xffffffb000a87947 */ /* 0x000fea000383ffff */
.L_x_82:
[----:B-1----:R-:W-:-:S07]  /*9700*/  MOV R0, UR7 ;  /* 0x0000000700007c02 */ /* 0x002fce0008000f00 */
.L_x_175:
[----:B-1----:R1:W3:Y:S02]  /*9710*/  SYNCS.PHASECHK.TRANS64.TRYWAIT P0, [R0+URZ+0x80], R2 ;  /* 0x00008002000075a7 */ /* 0x0022e400080011ff */
[----:B---3--:R-:W-:Y:S05]  /*9720*/  @!P0 NANOSLEEP.SYNCS 0x989680 ;  /* 0x009896800000895d */ /* 0x008fea0003900000 */
[----:B------:R-:W3:Y:S02]  /*9730*/  @!P0 SYNCS.PHASECHK.TRANS64 P0, [R0+URZ+0x80], R2 ;  /* 0x00008002000085a7 */ /* 0x000ee400080010ff */
[----:B---3--:R-:W-:Y:S05]  /*9740*/  @!P0 BRA `(.L_x_175) ;  /* 0xfffffffc00f08947 */ /* 0x008fea000383ffff */
[----:B------:R-:W-:Y:S05]  /*9750*/  BRA `(.L_x_176) ;  /* 0xffffffb000987947 */ /* 0x000fea000383ffff */
.L_x_84:
[----:B--2---:R2:W4:Y:S02]  /*9760*/  SYNCS.PHASECHK.TRANS64.TRYWAIT P0, [R0+URZ+0xa0], R2 ;  /* 0x0000a002000075a7 */ /* 0x00452400080011ff */
[----:B----4-:R-:W-:Y:S05]  /*9770*/  @!P0 NANOSLEEP.SYNCS 0x989680 ;  /* 0x009896800000895d */ /* 0x010fea0003900000 */
[----:B------:R-:W4:Y:S02]  /*9780*/  @!P0 SYNCS.PHASECHK.TRANS64 P0, [R0+URZ+0xa0], R2 ;  /* 0x0000a002000085a7 */ /* 0x000f2400080010ff */
[----:B----4-:R-:W-:Y:S05]  /*9790*/  @!P0 BRA `(.L_x_84) ;  /* 0xfffffffc00f08947 */ /* 0x010fea000383ffff */
[----:B------:R-:W-:Y:S05]  /*97a0*/  BRA `(.L_x_177) ;  /* 0xffffffb400607947 */ /* 0x000fea000383ffff */
.L_x_95:
[----:B-1----:R-:W-:Y:S04]  /*97b0*/  MOV R2, UR48 ;  /* 0x0000003000027c02 */ /* 0x002fe80008000f00 */
[----:B------:R1:W3:Y:S03]  /*97c0*/  SYNCS.PHASECHK.TRANS64.TRYWAIT P1, [R2+URZ+0x50], R3 ;  /* 0x00005003020075a7 */ /* 0x0002e600080211ff */
[----:B---3--:R-:W-:Y:S05]  /*97d0*/  @!P1 NANOSLEEP.SYNCS 0x989680 ;  /* 0x009896800000995d */ /* 0x008fea0003900000 */
[----:B------:R-:W3:Y:S02]  /*97e0*/  @!P1 SYNCS.PHASECHK.TRANS64 P1, [R2+URZ+0x50], R3 ;  /* 0x00005003020095a7 */ /* 0x000ee400080210ff */
[----:B---3--:R-:W-:Y:S05]  /*97f0*/  @!P1 BRA `(.L_x_95) ;  /* 0xfffffffc00ec9947 */ /* 0x008fea000383ffff */
[----:B------:R-:W-:Y:S05]  /*9800*/  BRA `(.L_x_94) ;  /* 0xffffffc0006c7947 */ /* 0x000fea000383ffff */
.L_x_97:
[----:B-1----:R1:W4:Y:S02]  /*9810*/  SYNCS.PHASECHK.TRANS64.TRYWAIT P0, [R64+URZ+0xc0], R0 ;  /* 0x0000c000400075a7 */ /* 0x00232400080011ff */
[----:B----4-:R-:W-:Y:S05]  /*9820*/  @!P0 NANOSLEEP.SYNCS 0x989680 ;  /* 0x009896800000895d */ /* 0x010fea0003900000 */
[----:B------:R-:W4:Y:S02]  /*9830*/  @!P0 SYNCS.PHASECHK.TRANS64 P0, [R64+URZ+0xc0], R0 ;  /* 0x0000c000400085a7 */ /* 0x000f2400080010ff */
[----:B----4-:R-:W-:Y:S05]  /*9840*/  @!P0 BRA `(.L_x_97) ;  /* 0xfffffffc00f08947 */ /* 0x010fea000383ffff */
[----:B------:R-:W-:Y:S05]  /*9850*/  BRA `(.L_x_96) ;  /* 0xffffffc000947947 */ /* 0x000fea000383ffff */
.L_x_106:
[----:B--2---:R2:W4:Y:S02]  /*9860*/  SYNCS.PHASECHK.TRANS64.TRYWAIT P0, [R2+URZ+0x50], R0 ;  /* 0x00005000020075a7 */ /* 0x00452400080011ff */
[----:B----4-:R-:W-:Y:S05]  /*9870*/  @!P0 NANOSLEEP.SYNCS 0x989680 ;  /* 0x009896800000895d */ /* 0x010fea0003900000 */
[----:B------:R-:W4:Y:S02]  /*9880*/  @!P0 SYNCS.PHASECHK.TRANS64 P0, [R2+URZ+0x50], R0 ;  /* 0x00005000020085a7 */ /* 0x000f2400080010ff */
[----:B----4-:R-:W-:Y:S05]  /*9890*/  @!P0 BRA `(.L_x_106) ;  /* 0xfffffffc00f08947 */ /* 0x010fea000383ffff */
[----:B------:R-:W-:Y:S05]  /*98a0*/  BRA `(.L_x_105) ;  /* 0xffffffcc00707947 */ /* 0x000fea000383ffff */
.L_x_114:
[----:B--2---:R2:W4:Y:S02]  /*98b0*/  SYNCS.PHASECHK.TRANS64.TRYWAIT P0, [R0+URZ+0x50], R6 ;  /* 0x00005006000075a7 */ /* 0x00452400080011ff */
[----:B----4-:R-:W-:Y:S05]  /*98c0*/  @!P0 NANOSLEEP.SYNCS 0x989680 ;  /* 0x009896800000895d */ /* 0x010fea0003900000 */
[----:B------:R-:W4:Y:S02]  /*98d0*/  @!P0 SYNCS.PHASECHK.TRANS64 P0, [R0+URZ+0x50], R6 ;  /* 0x00005006000085a7 */ /* 0x000f2400080010ff */
[----:B----4-:R-:W-:Y:S05]  /*98e0*/  @!P0 BRA `(.L_x_114) ;  /* 0xfffffffc00f08947 */ /* 0x010fea000383ffff */
[----:B------:R-:W-:Y:S05]  /*98f0*/  BRA `(.L_x_113) ;  /* 0xffffffd800707947 */ /* 0x000fea000383ffff */
.L_x_122:
[----:B--2---:R2:W4:Y:S02]  /*9900*/  SYNCS.PHASECHK.TRANS64.TRYWAIT P0, [R0+URZ+0x50], R5 ;  /* 0x00005005000075a7 */ /* 0x00452400080011ff */
[----:B----4-:R-:W-:Y:S05]  /*9910*/  @!P0 NANOSLEEP.SYNCS 0x989680 ;  /* 0x009896800000895d */ /* 0x010fea0003900000 */
[----:B------:R-:W4:Y:S02]  /*9920*/  @!P0 SYNCS.PHASECHK.TRANS64 P0, [R0+URZ+0x50], R5 ;  /* 0x00005005000085a7 */ /* 0x000f2400080010ff */
[----:B----4-:R-:W-:Y:S05]  /*9930*/  @!P0 BRA `(.L_x_122) ;  /* 0xfffffffc00f08947 */ /* 0x010fea000383ffff */
[----:B------:R-:W-:Y:S05]  /*9940*/  BRA `(.L_x_121) ;  /* 0xffffffe400707947 */ /* 0x000fea000383ffff */
        .weak           $__internal_0_$__cuda_sm10x_tcgen05_guardrail_trap_col_being_dealloced_not_returned_by_alloc
        .type           $__internal_0_$__cuda_sm10x_tcgen05_guardrail_trap_col_being_dealloced_not_returned_by_alloc,@function
        .size           $__internal_0_$__cuda_sm10x_tcgen05_guardrail_trap_col_being_dealloced_not_returned_by_alloc,($__internal_1_$__cuda_sm10x_tcgen05_guardrail_trap_phase_invalid_during_alloc - $__internal_0_$__cuda_sm10x_tcgen05_guardrail_trap_col_being_dealloced_not_returned_by_alloc)
$__internal_0_$__cuda_sm10x_tcgen05_guardrail_trap_col_being_dealloced_not_returned_by_alloc:
[----:B------:R-:W-:Y:S05]  /*9950*/  BPT.TRAP 0x1 ;  /* 0x000000040000795c */ /* 0x000fea0000300000 */
[----:B------:R-:W-:-:S04]  /*9960*/  HFMA2 R3, -RZ, RZ, 0, 0 ;  /* 0x00000000ff037431 */ /* 0x000fc800000001ff */
[----:B------:R-:W-:Y:S05]  /*9970*/  RET.REL.NODEC R2 `(_ZN7cutlass13device_kernelINS_4gemm6kernel13GemmUniversalIN4cute5tupleIJiiiiEEENS1_10collective13CollectiveMmaINS1_35MainloopSm100TmaUmmaWarpSpecializedILi5ELi2ELi4ENS5_IJNS4_1CILi1EEESB_SB_EEEEENS5_IJNSA_ILi128EEESE_NSA_ILi64EEEEEENS_6half_tENS5_IJlSB_lEEESH_SI_NS4_8TiledMMAINS4_8MMA_AtomIJNS4_20SM100_MMA_F16BF16_SSISH_SH_fLi128ELi128ELNS4_4UMMA5MajorE0ELSN_0ELNSM_7ScaleInE0ELSO_0EEEEEENS4_6LayoutISC_NS5_IJNSA_ILi0EEESS_SS_EEEEENS5_IJNS4_10UnderscoreESV_SV_EEEEENS4_13SM90_TMA_LOADENS4_14ComposedLayoutINS4_7SwizzleILi3ELi4ELi3EEENS4_18smem_ptr_flag_bitsILi16EEENSR_INS5_IJNSA_ILi8EEESF_EEENS5_IJSF_SB_EEEEEEEvNS4_8identityESY_S18_vS19_EENS_8epilogue10collective18CollectiveEpilogueINS1B_23Sm100TmaWarpSpecializedILi4ELi2ELi32ELb1ELb0EEEJSG_NS5_IJNSR_ISE_SB_EENSR_INSA_ILi32EEESB_EEEEESH_SI_SH_SI_NS1B_6fusion15FusionCallbacksIS1F_NS1K_17LinearCombinationISH_fSH_fLNS_15FloatRoundStyleE2EEESG_S1J_JEEENS4_5SM1004TMEM4LOAD26SM100_TMEM_LOAD_32dp32b32xESY_NSZ_INS10_ILi2ELi4ELi3EEES13_NSR_INS5_IJS14_S1H_EEENS5_IJS1H_SB_EEEEEEENS4_39AutoVectorizingCopyWithAssumedAlignmentILi128EEENS4_14SM90_TMA_STOREES1Y_S20_S20_EEEvvEEEEvNT_6ParamsE) ;  /* 0xffffff6402a07950 */ /* 0x000fea0003c3ffff */
        .weak           $__internal_1_$__cuda_sm10x_tcgen05_guardrail_trap_phase_invalid_during_alloc
        .type           $__internal_1_$__cuda_sm10x_tcgen05_guardrail_trap_phase_invalid_during_alloc,@function
        .size           $__internal_1_$__cuda_sm10x_tcgen05_guardrail_trap_phase_invalid_during_alloc,($__internal_2_$__cuda_sm10x_tcgen05_guardrail_trap_unallocated_columns_being_dealloced - $__internal_1_$__cuda_sm10x_tcgen05_guardrail_trap_phase_invalid_during_alloc)
$__internal_1_$__cuda_sm10x_tcgen05_guardrail_trap_phase_invalid_during_alloc:
[----:B------:R-:W-:Y:S05]  /*9980*/  BPT.TRAP 0x1 ;  /* 0x000000040000795c */ /* 0x000fea0000300000 */
[----:B------:R-:W-:-:S04]  /*9990*/  MOV R3, 0x0 ;  /* 0x0000000000037802 */ /* 0x000fc80000000f00 */
[----:B------:R-:W-:Y:S05]  /*99a0*/  RET.REL.NODEC R2 `(_ZN7cutlass13device_kernelINS_4gemm6kernel13GemmUniversalIN4cute5tupleIJiiiiEEENS1_10collective13CollectiveMmaINS1_35MainloopSm100TmaUmmaWarpSpecializedILi5ELi2ELi4ENS5_IJNS4_1CILi1EEESB_SB_EEEEENS5_IJNSA_ILi128EEESE_NSA_ILi64EEEEEENS_6half_tENS5_IJlSB_lEEESH_SI_NS4_8TiledMMAINS4_8MMA_AtomIJNS4_20SM100_MMA_F16BF16_SSISH_SH_fLi128ELi128ELNS4_4UMMA5MajorE0ELSN_0ELNSM_7ScaleInE0ELSO_0EEEEEENS4_6LayoutISC_NS5_IJNSA_ILi0EEESS_SS_EEEEENS5_IJNS4_10UnderscoreESV_SV_EEEEENS4_13SM90_TMA_LOADENS4_14ComposedLayoutINS4_7SwizzleILi3ELi4ELi3EEENS4_18smem_ptr_flag_bitsILi16EEENSR_INS5_IJNSA_ILi8EEESF_EEENS5_IJSF_SB_EEEEEEEvNS4_8identityESY_S18_vS19_EENS_8epilogue10collective18CollectiveEpilogueINS1B_23Sm100TmaWarpSpecializedILi4ELi2ELi32ELb1ELb0EEEJSG_NS5_IJNSR_ISE_SB_EENSR_INSA_ILi32EEESB_EEEEESH_SI_SH_SI_NS1B_6fusion15FusionCallbacksIS1F_NS1K_17LinearCombinationISH_fSH_fLNS_15FloatRoundStyleE2EEESG_S1J_JEEENS4_5SM1004TMEM4LOAD26SM100_TMEM_LOAD_32dp32b32xESY_NSZ_INS10_ILi2ELi4ELi3EEES13_NSR_INS5_IJS14_S1H_EEENS5_IJS1H_SB_EEEEEEENS4_39AutoVectorizingCopyWithAssumedAlignmentILi128EEENS4_14SM90_TMA_STOREES1Y_S20_S20_EEEvvEEEEvNT_6ParamsE) ;  /* 0xffffff6402947950 */ /* 0x000fea0003c3ffff */
        .weak           $__internal_2_$__cuda_sm10x_tcgen05_guardrail_trap_unallocated_columns_being_dealloced
        .type           $__internal_2_$__cuda_sm10x_tcgen05_guardrail_trap_unallocated_columns_being_dealloced,@function
        .size           $__internal_2_$__cuda_sm10x_tcgen05_guardrail_trap_unallocated_columns_being_dealloced,(.L_x_179 - $__internal_2_$__cuda_sm10x_tcgen05_guardrail_trap_unallocated_columns_being_dealloced)
$__internal_2_$__cuda_sm10x_tcgen05_guardrail_trap_unallocated_columns_being_dealloced:
[----:B------:R-:W-:Y:S05]  /*99b0*/  BPT.TRAP 0x1 ;  /* 0x000000040000795c */ /* 0x000fea0000300000 */
[----:B------:R-:W-:-:S04]  /*99c0*/  HFMA2 R3, -RZ, RZ, 0, 0 ;  /* 0x00000000ff037431 */ /* 0x000fc800000001ff */
[----:B------:R-:W-:Y:S05]  /*99d0*/  RET.REL.NODEC R2 `(_ZN7cutlass13device_kernelINS_4gemm6kernel13GemmUniversalIN4cute5tupleIJiiiiEEENS1_10collective13CollectiveMmaINS1_35MainloopSm100TmaUmmaWarpSpecializedILi5ELi2ELi4ENS5_IJNS4_1CILi1EEESB_SB_EEEEENS5_IJNSA_ILi128EEESE_NSA_ILi64EEEEEENS_6half_tENS5_IJlSB_lEEESH_SI_NS4_8TiledMMAINS4_8MMA_AtomIJNS4_20SM100_MMA_F16BF16_SSISH_SH_fLi128ELi128ELNS4_4UMMA5MajorE0ELSN_0ELNSM_7ScaleInE0ELSO_0EEEEEENS4_6LayoutISC_NS5_IJNSA_ILi0EEESS_SS_EEEEENS5_IJNS4_10UnderscoreESV_SV_EEEEENS4_13SM90_TMA_LOADENS4_14ComposedLayoutINS4_7SwizzleILi3ELi4ELi3EEENS4_18smem_ptr_flag_bitsILi16EEENSR_INS5_IJNSA_ILi8EEESF_EEENS5_IJSF_SB_EEEEEEEvNS4_8identityESY_S18_vS19_EENS_8epilogue10collective18CollectiveEpilogueINS1B_23Sm100TmaWarpSpecializedILi4ELi2ELi32ELb1ELb0EEEJSG_NS5_IJNSR_ISE_SB_EENSR_INSA_ILi32EEESB_EEEEESH_SI_SH_SI_NS1B_6fusion15FusionCallbacksIS1F_NS1K_17LinearCombinationISH_fSH_fLNS_15FloatRoundStyleE2EEESG_S1J_JEEENS4_5SM1004TMEM4LOAD26SM100_TMEM_LOAD_32dp32b32xESY_NSZ_INS10_ILi2ELi4ELi3EEES13_NSR_INS5_IJS14_S1H_EEENS5_IJS1H_SB_EEEEEEENS4_39AutoVectorizingCopyWithAssumedAlignmentILi128EEENS4_14SM90_TMA_STOREES1Y_S20_S20_EEEvvEEEEvNT_6ParamsE) ;  /* 0xffffff6402887950 */ /* 0x000fea0003c3ffff */
.L_x_178:
[----:B------:R-:W-:-:S00]  /*99e0*/  BRA `(.L_x_178) ;  /* 0xfffffffc00fc7947 */ /* 0x000fc0000383ffff */
[----:B------:R-:W-:-:S00]  /*99f0*/  NOP ;  /* 0x0000000000007918 */ /* 0x000fc00000000000 */
        /* <DEDUP_REMOVED lines=8> */
.L_x_179:


//--------------------- .nv.global.init           --------------------------
	.section	.nv.global.init,"aw",@progbits
.nv.global.init:
	.type		$str$27,@object
	.size		$str$27,($str$28 - $str$27)
$str$27:
        /*0000*/ 	.byte	0x28, 0x61, 0x64, 0x64, 0x72, 0x65, 0x73, 0x73, 0x20, 0x26, 0x20, 0x6d, 0x61, 0x73, 0x6b, 0x29
        /*0010*/ 	.byte	0x20, 0x3d, 0x3d, 0x20, 0x30, 0x00
	.type		$str$28,@object
	.size		$str$28,($str$26 - $str$28)
$str$28:
        /*0016*/ 	.byte	0x2f, 0x74, 0x6d, 0x70, 0x2f, 0x63, 0x75, 0x74, 0x6c, 0x61, 0x73, 0x73, 0x5f, 0x73, 0x77, 0x65
        /*0026*/ 	.byte	0x65, 0x70, 0x5f, 0x73, 0x72, 0x63, 0x2f, 0x69, 0x6e, 0x63, 0x6c, 0x75, 0x64, 0x65, 0x2f, 0x63
        /*0036*/ 	.byte	0x75, 0x74, 0x65, 0x2f, 0x70, 0x6f, 0x69, 0x6e, 0x74, 0x65, 0x72, 0x5f, 0x66, 0x6c, 0x61, 0x67
        /*0046*/ 	.byte	0x67, 0x65, 0x64, 0x2e, 0x68, 0x70, 0x70, 0x00
	.type		$str$26,@object
	.size		$str$26,($str$25 - $str$26)
$str$26:
        /*004e*/ 	.byte	0x2f, 0x74, 0x6d, 0x70, 0x2f, 0x63, 0x75, 0x74, 0x6c, 0x61, 0x73, 0x73, 0x5f, 0x73, 0x77, 0x65
        /*005e*/ 	.byte	0x65, 0x70, 0x5f, 0x73, 0x72, 0x63, 0x2f, 0x69, 0x6e, 0x63, 0x6c, 0x75, 0x64, 0x65, 0x2f, 0x63
        /*006e*/ 	.byte	0x75, 0x74, 0x65, 0x2f, 0x61, 0x74, 0x6f, 0x6d, 0x2f, 0x63, 0x6f, 0x70, 0x79, 0x5f, 0x74, 0x72
        /*007e*/ 	.byte	0x61, 0x69, 0x74, 0x73, 0x5f, 0x73, 0x6d, 0x31, 0x30, 0x30, 0x2e, 0x68, 0x70, 0x70, 0x00
	.type		$str$25,@object
	.size		$str$25,(__unnamed_1 - $str$25)
$str$25:
        /*008d*/ 	.byte	0x28, 0x28, 0x75, 0x69, 0x6e, 0x74, 0x33, 0x32, 0x5f, 0x74, 0x28, 0x74, 0x68, 0x72, 0x65, 0x61
        /*009d*/ 	.byte	0x64, 0x49, 0x64, 0x78, 0x2e, 0x78, 0x29, 0x20, 0x2f, 0x20, 0x33, 0x32, 0x29, 0x20, 0x25, 0x20
        /*00ad*/ 	.byte	0x34, 0x29, 0x20, 0x3d, 0x3d, 0x20, 0x28, 0x28, 0x28, 0x74, 0x6d, 0x65, 0x6d, 0x5f, 0x61, 0x64
        /*00bd*/ 	.byte	0x64, 0x72, 0x20, 0x3e, 0x3e, 0x20, 0x31, 0x36, 0x29, 0x20, 0x2f, 0x20, 0x33, 0x32, 0x29, 0x20
        /*00cd*/ 	.byte	0x25, 0x20, 0x34, 0x29, 0x00
	.type		__unnamed_1,@object
	.size		__unnamed_1,(__unnamed_2 - __unnamed_1)
__unnamed_1:
        /*00d2*/ 	.byte	0x61, 0x75, 0x74, 0x6f, 0x20, 0x63, 0x75, 0x74, 0x65, 0x3a, 0x3a, 0x61, 0x73, 0x5f, 0x70, 0x6f
        /* <DEDUP_REMOVED lines=24> */
        /*0262*/ 	.byte	0x3e, 0x3e, 0x3e, 0x3e, 0x5d, 0x00
	.type		__unnamed_2,@object
	.size		__unnamed_2,(.L_2 - __unnamed_2)
__unnamed_2:
        /* <DEDUP_REMOVED lines=42> */
        /*0508*/ 	.byte	0x3e, 0x3e, 0x5d, 0x00
.L_2:


//--------------------- .nv.shared._ZN7cutlass13device_kernelINS_4gemm6kernel13GemmUniversalIN4cute5tupleIJiiiiEEENS1_10collective13CollectiveMmaINS1_35MainloopSm100TmaUmmaWarpSpecializedILi5ELi2ELi4ENS5_IJNS4_1CILi1EEESB_SB_EEEEENS5_IJNSA_ILi128EEESE_NSA_ILi64EEEEEENS_6half_tENS5_IJlSB_lEEESH_SI_NS4_8TiledMMAINS4_8MMA_AtomIJNS4_20SM100_MMA_F16BF16_SSISH_SH_fLi128ELi128ELNS4_4UMMA5MajorE0ELSN_0ELNSM_7ScaleInE0ELSO_0EEEEEENS4_6LayoutISC_NS5_IJNSA_ILi0EEESS_SS_EEEEENS5_IJNS4_10UnderscoreESV_SV_EEEEENS4_13SM90_TMA_LOADENS4_14ComposedLayoutINS4_7SwizzleILi3ELi4ELi3EEENS4_18smem_ptr_flag_bitsILi16EEENSR_INS5_IJNSA_ILi8EEESF_EEENS5_IJSF_SB_EEEEEEEvNS4_8identityESY_S18_vS19_EENS_8epilogue10collective18CollectiveEpilogueINS1B_23Sm100TmaWarpSpecializedILi4ELi2ELi32ELb1ELb0EEEJSG_NS5_IJNSR_ISE_SB_EENSR_INSA_ILi32EEESB_EEEEESH_SI_SH_SI_NS1B_6fusion15FusionCallbacksIS1F_NS1K_17LinearCombinationISH_fSH_fLNS_15FloatRoundStyleE2EEESG_S1J_JEEENS4_5SM1004TMEM4LOAD26SM100_TMEM_LOAD_32dp32b32xESY_NSZ_INS10_ILi2ELi4ELi3EEES13_NSR_INS5_IJS14_S1H_EEENS5_IJS1H_SB_EEEEEEENS4_39AutoVectorizingCopyWithAssumedAlignmentILi128EEENS4_14SM90_TMA_STOREES1Y_S20_S20_EEEvvEEEEvNT_6ParamsE --------------------------
	.section	.nv.shared._ZN7cutlass13device_kernelINS_4gemm6kernel13GemmUniversalIN4cute5tupleIJiiiiEEENS1_10collective13CollectiveMmaINS1_35MainloopSm100TmaUmmaWarpSpecializedILi5ELi2ELi4ENS5_IJNS4_1CILi1EEESB_SB_EEEEENS5_IJNSA_ILi128EEESE_NSA_ILi64EEEEEENS_6half_tENS5_IJlSB_lEEESH_SI_NS4_8TiledMMAINS4_8MMA_AtomIJNS4_20SM100_MMA_F16BF16_SSISH_SH_fLi128ELi128ELNS4_4UMMA5MajorE0ELSN_0ELNSM_7ScaleInE0ELSO_0EEEEEENS4_6LayoutISC_NS5_IJNSA_ILi0EEESS_SS_EEEEENS5_IJNS4_10UnderscoreESV_SV_EEEEENS4_13SM90_TMA_LOADENS4_14ComposedLayoutINS4_7SwizzleILi3ELi4ELi3EEENS4_18smem_ptr_flag_bitsILi16EEENSR_INS5_IJNSA_ILi8EEESF_EEENS5_IJSF_SB_EEEEEEEvNS4_8identityESY_S18_vS19_EENS_8epilogue10collective18CollectiveEpilogueINS1B_23Sm100TmaWarpSpecializedILi4ELi2ELi32ELb1ELb0EEEJSG_NS5_IJNSR_ISE_SB_EENSR_INSA_ILi32EEESB_EEEEESH_SI_SH_SI_NS1B_6fusion15FusionCallbacksIS1F_NS1K_17LinearCombinationISH_fSH_fLNS_15FloatRoundStyleE2EEESG_S1J_JEEENS4_5SM1004TMEM4LOAD26SM100_TMEM_LOAD_32dp32b32xESY_NSZ_INS10_ILi2ELi4ELi3EEES13_NSR_INS5_IJS14_S1H_EEENS5_IJS1H_SB_EEEEEEENS4_39AutoVectorizingCopyWithAssumedAlignmentILi128EEENS4_14SM90_TMA_STOREES1Y_S20_S20_EEEvvEEEEvNT_6ParamsE,"aw",@nobits
	.sectionflags	@""
	.align	16
	.zero		1024


//--------------------- .nv.shared.reserved.0     --------------------------
	.section	.nv.shared.reserved.0,"aw",@nobits
	.weak		__nv_reservedSMEM_offset_0_alias
	.size		__nv_reservedSMEM_offset_0_alias, 0, 64
	.other		__nv_reservedSMEM_offset_0_alias,@"STO_CUDA_RESERVED_SHARED STV_DEFAULT"
__nv_reservedSMEM_offset_0_alias:
	.zero		0
.nv.shared.reserved.0:
	.zero		64
	.weak		__nv_reservedSMEM_tcgen05_partition
	.type		__nv_reservedSMEM_tcgen05_partition,@object
	.size		__nv_reservedSMEM_tcgen05_partition,(.L_0 - __nv_reservedSMEM_tcgen05_partition)
__nv_reservedSMEM_tcgen05_partition:
	.zero		32
.L_0:


//--------------------- .nv.global                --------------------------
	.section	.nv.global,"aw",@nobits
.nv.global:
	.type		_ZN40_INTERNAL_39f996ce_4_k_cu_1d5951e8_287574cute1_E,@object
	.size		_ZN40_INTERNAL_39f996ce_4_k_cu_1d5951e8_287574cute1_E,(_ZN40_INTERNAL_39f996ce_4_k_cu_1d5951e8_287574cuda3std3__45__cpo6cbeginE - _ZN40_INTERNAL_39f996ce_4_k_cu_1d5951e8_287574cute1_E)
_ZN40_INTERNAL_39f996ce_4_k_cu_1d5951e8_287574cute1_E:
	.zero		1
	.type		_ZN40_INTERNAL_39f996ce_4_k_cu_1d5951e8_287574cuda3std3__45__cpo6cbeginE,@object
	.size		_ZN40_INTERNAL_39f996ce_4_k_cu_1d5951e8_287574cuda3std3__45__cpo6cbeginE,(_ZN40_INTERNAL_39f996ce_4_k_cu_1d5951e8_287574cuda3std3__48in_placeE - _ZN40_INTERNAL_39f996ce_4_k_cu_1d5951e8_287574cuda3std3__45__cpo6cbeginE)
_ZN40_INTERNAL_39f996ce_4_k_cu_1d5951e8_287574cuda3std3__45__cpo6cbeginE:
	.zero		1
	.type		_ZN40_INTERNAL_39f996ce_4_k_cu_1d5951e8_287574cuda3std3__48in_placeE,@object
	.size		_ZN40_INTERNAL_39f996ce_4_k_cu_1d5951e8_287574cuda3std3__48in_placeE,(_ZN40_INTERNAL_39f996ce_4_k_cu_1d5951e8_287574cuda3std6ranges3__45__cpo9iter_moveE - _ZN40_INTERNAL_39f996ce_4_k_cu_1d5951e8_287574cuda3std3__48in_placeE)
_ZN40_INTERNAL_39f996ce_4_k_cu_1d5951e8_287574cuda3std3__48in_placeE:
	.zero		1
	.type		_ZN40_INTERNAL_39f996ce_4_k_cu_1d5951e8_287574cuda3std6ranges3__45__cpo9iter_moveE,@object
	.size		_ZN40_INTERNAL_39f996ce_4_k_cu_1d5951e8_287574cuda3std6ranges3__45__cpo9iter_moveE,(_ZN40_INTERNAL_39f996ce_4_k_cu_1d5951e8_287574cuda3std3__45__cpo5beginE - _ZN40_INTERNAL_39f996ce_4_k_cu_1d5951e8_287574cuda3std6ranges3__45__cpo9iter_moveE)
_ZN40_INTERNAL_39f996ce_4_k_cu_1d5951e8_287574cuda3std6ranges3__45__cpo9iter_moveE:
	.zero		1
	.type		_ZN40_INTERNAL_39f996ce_4_k_cu_1d5951e8_287574cuda3std3__45__cpo5beginE,@object
	.size		_ZN40_INTERNAL_39f996ce_4_k_cu_1d5951e8_287574cuda3std3__45__cpo5beginE,(_ZN40_INTERNAL_39f996ce_4_k_cu_1d5951e8_287574cuda3std3__442_GLOBAL__N__39f996ce_4_k_cu_1d5951e8_287576ignoreE - _ZN40_INTERNAL_39f996ce_4_k_cu_1d5951e8_287574cuda3std3__45__cpo5beginE)
_ZN40_INTERNAL_39f996ce_4_k_cu_1d5951e8_287574cuda3std3__45__cpo5beginE:
	.zero		1
	.type		_ZN40_INTERNAL_39f996ce_4_k_cu_1d5951e8_287574cuda3std3__442_GLOBAL__N__39f996ce_4_k_cu_1d5951e8_287576ignoreE,@object
	.size		_ZN40_INTERNAL_39f996ce_4_k_cu_1d5951e8_287574cuda3std3__442_GLOBAL__N__39f996ce_4_k_cu_1d5951e8_287576ignoreE,(_ZN40_INTERNAL_39f996ce_4_k_cu_1d5951e8_287574cute7productE - _ZN40_INTERNAL_39f996ce_4_k_cu_1d5951e8_287574cuda3std3__442_GLOBAL__N__39f996ce_4_k_cu_1d5951e8_287576ignoreE)
_ZN40_INTERNAL_39f996ce_4_k_cu_1d5951e8_287574cuda3std3__442_GLOBAL__N__39f996ce_4_k_cu_1d5951e8_287576ignoreE:
	.zero		1
	.type		_ZN40_INTERNAL_39f996ce_4_k_cu_1d5951e8_287574cute7productE,@object
	.size		_ZN40_INTERNAL_39f996ce_4_k_cu_1d5951e8_287574cute7productE,(_ZN40_INTERNAL_39f996ce_4_k_cu_1d5951e8_287574cuda3std3__45__cpo3endE - _ZN40_INTERNAL_39f996ce_4_k_cu_1d5951e8_287574cute7productE)
_ZN40_INTERNAL_39f996ce_4_k_cu_1d5951e8_287574cute7productE:
	.zero		1
	.type		_ZN40_INTERNAL_39f996ce_4_k_cu_1d5951e8_287574cuda3std3__45__cpo3endE,@object
	.size		_ZN40_INTERNAL_39f996ce_4_k_cu_1d5951e8_287574cuda3std3__45__cpo3endE,(_ZN40_INTERNAL_39f996ce_4_k_cu_1d5951e8_287574cuda3std3__419piecewise_constructE - _ZN40_INTERNAL_39f996ce_4_k_cu_1d5951e8_287574cuda3std3__45__cpo3endE)
_ZN40_INTERNAL_39f996ce_4_k_cu_1d5951e8_287574cuda3std3__45__cpo3endE:
	.zero		1
	.type		_ZN40_INTERNAL_39f996ce_4_k_cu_1d5951e8_287574cuda3std3__419piecewise_constructE,@object
	.size		_ZN40_INTERNAL_39f996ce_4_k_cu_1d5951e8_287574cuda3std3__419piecewise_constructE,(_ZN40_INTERNAL_39f996ce_4_k_cu_1d5951e8_287574cuda3std3__45__cpo4cendE - _ZN40_INTERNAL_39f996ce_4_k_cu_1d5951e8_287574cuda3std3__419piecewise_constructE)
_ZN40_INTERNAL_39f996ce_4_k_cu_1d5951e8_287574cuda3std3__419piecewise_constructE:
	.zero		1
	.type		_ZN40_INTERNAL_39f996ce_4_k_cu_1d5951e8_287574cuda3std3__45__cpo4cendE,@object
	.size		_ZN40_INTERNAL_39f996ce_4_k_cu_1d5951e8_287574cuda3std3__45__cpo4cendE,(_ZN40_INTERNAL_39f996ce_4_k_cu_1d5951e8_287574cuda3std6ranges3__45__cpo4swapE - _ZN40_INTERNAL_39f996ce_4_k_cu_1d5951e8_287574cuda3std3__45__cpo4cendE)
_ZN40_INTERNAL_39f996ce_4_k_cu_1d5951e8_287574cuda3std3__45__cpo4cendE:
	.zero		1
	.type		_ZN40_INTERNAL_39f996ce_4_k_cu_1d5951e8_287574cuda3std6ranges3__45__cpo4swapE,@object
	.size		_ZN40_INTERNAL_39f996ce_4_k_cu_1d5951e8_287574cuda3std6ranges3__45__cpo4swapE,(.L_10 - _ZN40_INTERNAL_39f996ce_4_k_cu_1d5951e8_287574cuda3std6ranges3__45__cpo4swapE)
_ZN40_INTERNAL_39f996ce_4_k_cu_1d5951e8_287574cuda3std6ranges3__45__cpo4swapE:
	.zero		1
.L_10:


//--------------------- .nv.constant0._ZN7cutlass13device_kernelINS_4gemm6kernel13GemmUniversalIN4cute5tupleIJiiiiEEENS1_10collective13CollectiveMmaINS1_35MainloopSm100TmaUmmaWarpSpecializedILi5ELi2ELi4ENS5_IJNS4_1CILi1EEESB_SB_EEEEENS5_IJNSA_ILi128EEESE_NSA_ILi64EEEEEENS_6half_tENS5_IJlSB_lEEESH_SI_NS4_8TiledMMAINS4_8MMA_AtomIJNS4_20SM100_MMA_F16BF16_SSISH_SH_fLi128ELi128ELNS4_4UMMA5MajorE0ELSN_0ELNSM_7ScaleInE0ELSO_0EEEEEENS4_6LayoutISC_NS5_IJNSA_ILi0EEESS_SS_EEEEENS5_IJNS4_10UnderscoreESV_SV_EEEEENS4_13SM90_TMA_LOADENS4_14ComposedLayoutINS4_7SwizzleILi3ELi4ELi3EEENS4_18smem_ptr_flag_bitsILi16EEENSR_INS5_IJNSA_ILi8EEESF_EEENS5_IJSF_SB_EEEEEEEvNS4_8identityESY_S18_vS19_EENS_8epilogue10collective18CollectiveEpilogueINS1B_23Sm100TmaWarpSpecializedILi4ELi2ELi32ELb1ELb0EEEJSG_NS5_IJNSR_ISE_SB_EENSR_INSA_ILi32EEESB_EEEEESH_SI_SH_SI_NS1B_6fusion15FusionCallbacksIS1F_NS1K_17LinearCombinationISH_fSH_fLNS_15FloatRoundStyleE2EEESG_S1J_JEEENS4_5SM1004TMEM4LOAD26SM100_TMEM_LOAD_32dp32b32xESY_NSZ_INS10_ILi2ELi4ELi3EEES13_NSR_INS5_IJS14_S1H_EEENS5_IJS1H_SB_EEEEEEENS4_39AutoVectorizingCopyWithAssumedAlignmentILi128EEENS4_14SM90_TMA_STOREES1Y_S20_S20_EEEvvEEEEvNT_6ParamsE --------------------------
	.section	.nv.constant0._ZN7cutlass13device_kernelINS_4gemm6kernel13GemmUniversalIN4cute5tupleIJiiiiEEENS1_10collective13CollectiveMmaINS1_35MainloopSm100TmaUmmaWarpSpecializedILi5ELi2ELi4ENS5_IJNS4_1CILi1EEESB_SB_EEEEENS5_IJNSA_ILi128EEESE_NSA_ILi64EEEEEENS_6half_tENS5_IJlSB_lEEESH_SI_NS4_8TiledMMAINS4_8MMA_AtomIJNS4_20SM100_MMA_F16BF16_SSISH_SH_fLi128ELi128ELNS4_4UMMA5MajorE0ELSN_0ELNSM_7ScaleInE0ELSO_0EEEEEENS4_6LayoutISC_NS5_IJNSA_ILi0EEESS_SS_EEEEENS5_IJNS4_10UnderscoreESV_SV_EEEEENS4_13SM90_TMA_LOADENS4_14ComposedLayoutINS4_7SwizzleILi3ELi4ELi3EEENS4_18smem_ptr_flag_bitsILi16EEENSR_INS5_IJNSA_ILi8EEESF_EEENS5_IJSF_SB_EEEEEEEvNS4_8identityESY_S18_vS19_EENS_8epilogue10collective18CollectiveEpilogueINS1B_23Sm100TmaWarpSpecializedILi4ELi2ELi32ELb1ELb0EEEJSG_NS5_IJNSR_ISE_SB_EENSR_INSA_ILi32EEESB_EEEEESH_SI_SH_SI_NS1B_6fusion15FusionCallbacksIS1F_NS1K_17LinearCombinationISH_fSH_fLNS_15FloatRoundStyleE2EEESG_S1J_JEEENS4_5SM1004TMEM4LOAD26SM100_TMEM_LOAD_32dp32b32xESY_NSZ_INS10_ILi2ELi4ELi3EEES13_NSR_INS5_IJS14_S1H_EEENS5_IJS1H_SB_EEEEEEENS4_39AutoVectorizingCopyWithAssumedAlignmentILi128EEENS4_14SM90_TMA_STOREES1Y_S20_S20_EEEvvEEEEvNT_6ParamsE,"a",@progbits
	.sectionflags	@""
	.align	4
.nv.constant0._ZN7cutlass13device_kernelINS_4gemm6kernel13GemmUniversalIN4cute5tupleIJiiiiEEENS1_10collective13CollectiveMmaINS1_35MainloopSm100TmaUmmaWarpSpecializedILi5ELi2ELi4ENS5_IJNS4_1CILi1EEESB_SB_EEEEENS5_IJNSA_ILi128EEESE_NSA_ILi64EEEEEENS_6half_tENS5_IJlSB_lEEESH_SI_NS4_8TiledMMAINS4_8MMA_AtomIJNS4_20SM100_MMA_F16BF16_SSISH_SH_fLi128ELi128ELNS4_4UMMA5MajorE0ELSN_0ELNSM_7ScaleInE0ELSO_0EEEEEENS4_6LayoutISC_NS5_IJNSA_ILi0EEESS_SS_EEEEENS5_IJNS4_10UnderscoreESV_SV_EEEEENS4_13SM90_TMA_LOADENS4_14ComposedLayoutINS4_7SwizzleILi3ELi4ELi3EEENS4_18smem_ptr_flag_bitsILi16EEENSR_INS5_IJNSA_ILi8EEESF_EEENS5_IJSF_SB_EEEEEEEvNS4_8identityESY_S18_vS19_EENS_8epilogue10collective18CollectiveEpilogueINS1B_23Sm100TmaWarpSpecializedILi4ELi2ELi32ELb1ELb0EEEJSG_NS5_IJNSR_ISE_SB_EENSR_INSA_ILi32EEESB_EEEEESH_SI_SH_SI_NS1B_6fusion15FusionCallbacksIS1F_NS1K_17LinearCombinationISH_fSH_fLNS_15FloatRoundStyleE2EEESG_S1J_JEEENS4_5SM1004TMEM4LOAD26SM100_TMEM_LOAD_32dp32b32xESY_NSZ_INS10_ILi2ELi4ELi3EEES13_NSR_INS5_IJS14_S1H_EEENS5_IJS1H_SB_EEEEEEENS4_39AutoVectorizingCopyWithAssumedAlignmentILi128EEENS4_14SM90_TMA_STOREES1Y_S20_S20_EEEvvEEEEvNT_6ParamsE:
	.zero		2944


//--------------------- SYMBOLS --------------------------

	.type		.nv.reservedSmem.offset0,@object
	.size		.nv.reservedSmem.offset0,0x4
	.type		.nv.reservedSmem.cap,@object
	.size		.nv.reservedSmem.cap,0x4
	.type		__assertfail,@function
